	.target	sm_90a

	.elftype	@"ET_EXEC"


//--------------------- .note.nv.tkinfo           --------------------------
	.section	.note.nv.tkinfo,"",@"SHT_NOTE"
	.sectionflags	@"SHF_NOTE_NV_TKINFO"
	.tkinfo
        /*0018*/ 	.word	0x00000002
        /*0030*/ 	.string	""
        /*0030*/ 	.string	"ptxas"
        /*0030*/ 	.string	"Cuda compilation tools, release 13.0, V13.0.88"
        /*0030*/ 	.string	"Build cuda_13.0.r13.0/compiler.36424714_0"
        /*0030*/ 	.string	"-arch sm_90a -m 64 "



//--------------------- .note.nv.cuinfo           --------------------------
	.section	.note.nv.cuinfo,"",@"SHT_NOTE"
	.sectionflags	@"SHF_NOTE_NV_CUINFO"
        /*0018*/ 	.short	0x0002
        /*001a*/ 	.short	0x005a
        /*001c*/ 	.short	0x0082
	.zero		2


//--------------------- .nv.info                  --------------------------
	.section	.nv.info,"",@"SHT_CUDA_INFO"
	.align	4


	//----- nvinfo : EIATTR_REGCOUNT
	.align		4
        /*0000*/ 	.byte	0x04, 0x2f
        /*0002*/ 	.short	(.L_12 - .L_11)
	.align		4
.L_11:
        /*0004*/ 	.word	index@(_ZN7cutlass13device_kernelINS_4gemm6kernel13GemmUniversalIN4cute5tupleIJiiiiEEENS1_10collective13CollectiveMmaINS1_37MainloopSm90TmaGmmaWarpSpecializedFP8ILi22ENS5_IJNS4_1CILi1EEESB_SB_EEENS1_32KernelTmaWarpSpecializedPingpongEEENS5_IJNSA_ILi64EEENSA_ILi256EEENSA_ILi32EEEEEENS_12float_e5m2_tENS5_IJlSB_lEEESJ_SK_NS4_8TiledMMAINS4_8MMA_AtomIJNS4_4SM904GMMA31MMA_64x256x32_F32E5M2E5M2_SS_TNILNSO_7ScaleInE1ELSQ_1EEEEEENS4_6LayoutISC_NS5_IJNSA_ILi0EEESU_SU_EEEEENS5_IJNS4_10UnderscoreESX_SX_EEEEENS4_13SM90_TMA_LOADENS4_14ComposedLayoutINS4_7SwizzleILi1ELi4ELi3EEENS4_18smem_ptr_flag_bitsILi8EEENST_INS5_IJNSA_ILi8EEESH_EEENS5_IJSH_SB_EEEEEEEvNS4_8identityES10_S1A_vS1B_EENS_8epilogue10collective6detail29Sm90TmaWarpSpecializedAdapterINS1E_15DefaultEpilogueISJ_SK_SK_NS1D_6thread17LinearCombinationISJ_Li1EffLNS1I_9ScaleType4KindE0ELNS_15FloatRoundStyleE2ESJ_EENS1_15EpilogueDefaultEEEEEvvEEEEvNT_6ParamsE)
        /*0008*/ 	.word	0x000000a8


	//----- nvinfo : EIATTR_FRAME_SIZE
	.align		4
.L_12:
        /*000c*/ 	.byte	0x04, 0x11
        /*000e*/ 	.short	(.L_14 - .L_13)
	.align		4
.L_13:
        /*0010*/ 	.word	index@(_ZN7cutlass13device_kernelINS_4gemm6kernel13GemmUniversalIN4cute5tupleIJiiiiEEENS1_10collective13CollectiveMmaINS1_37MainloopSm90TmaGmmaWarpSpecializedFP8ILi22ENS5_IJNS4_1CILi1EEESB_SB_EEENS1_32KernelTmaWarpSpecializedPingpongEEENS5_IJNSA_ILi64EEENSA_ILi256EEENSA_ILi32EEEEEENS_12float_e5m2_tENS5_IJlSB_lEEESJ_SK_NS4_8TiledMMAINS4_8MMA_AtomIJNS4_4SM904GMMA31MMA_64x256x32_F32E5M2E5M2_SS_TNILNSO_7ScaleInE1ELSQ_1EEEEEENS4_6LayoutISC_NS5_IJNSA_ILi0EEESU_SU_EEEEENS5_IJNS4_10UnderscoreESX_SX_EEEEENS4_13SM90_TMA_LOADENS4_14ComposedLayoutINS4_7SwizzleILi1ELi4ELi3EEENS4_18smem_ptr_flag_bitsILi8EEENST_INS5_IJNSA_ILi8EEESH_EEENS5_IJSH_SB_EEEEEEEvNS4_8identityES10_S1A_vS1B_EENS_8epilogue10collective6detail29Sm90TmaWarpSpecializedAdapterINS1E_15DefaultEpilogueISJ_SK_SK_NS1D_6thread17LinearCombinationISJ_Li1EffLNS1I_9ScaleType4KindE0ELNS_15FloatRoundStyleE2ESJ_EENS1_15EpilogueDefaultEEEEEvvEEEEvNT_6ParamsE)
        /*0014*/ 	.word	0x00000110


	//----- nvinfo : EIATTR_MIN_STACK_SIZE
	.align		4
.L_14:
        /*0018*/ 	.byte	0x04, 0x12
        /*001a*/ 	.short	(.L_16 - .L_15)
	.align		4
.L_15:
        /*001c*/ 	.word	index@(_ZN7cutlass13device_kernelINS_4gemm6kernel13GemmUniversalIN4cute5tupleIJiiiiEEENS1_10collective13CollectiveMmaINS1_37MainloopSm90TmaGmmaWarpSpecializedFP8ILi22ENS5_IJNS4_1CILi1EEESB_SB_EEENS1_32KernelTmaWarpSpecializedPingpongEEENS5_IJNSA_ILi64EEENSA_ILi256EEENSA_ILi32EEEEEENS_12float_e5m2_tENS5_IJlSB_lEEESJ_SK_NS4_8TiledMMAINS4_8MMA_AtomIJNS4_4SM904GMMA31MMA_64x256x32_F32E5M2E5M2_SS_TNILNSO_7ScaleInE1ELSQ_1EEEEEENS4_6LayoutISC_NS5_IJNSA_ILi0EEESU_SU_EEEEENS5_IJNS4_10UnderscoreESX_SX_EEEEENS4_13SM90_TMA_LOADENS4_14ComposedLayoutINS4_7SwizzleILi1ELi4ELi3EEENS4_18smem_ptr_flag_bitsILi8EEENST_INS5_IJNSA_ILi8EEESH_EEENS5_IJSH_SB_EEEEEEEvNS4_8identityES10_S1A_vS1B_EENS_8epilogue10collective6detail29Sm90TmaWarpSpecializedAdapterINS1E_15DefaultEpilogueISJ_SK_SK_NS1D_6thread17LinearCombinationISJ_Li1EffLNS1I_9ScaleType4KindE0ELNS_15FloatRoundStyleE2ESJ_EENS1_15EpilogueDefaultEEEEEvvEEEEvNT_6ParamsE)
        /*0020*/ 	.word	0x00000110
.L_16:


//--------------------- .nv.compat                --------------------------
	.section	.nv.compat,"",@"SHT_CUDA_COMPAT_INFO"
	.align	4
        /*0000*/ 	.byte	0x02, 0x09, 0x01, 0x00, 0x02, 0x02, 0x04, 0x00, 0x02, 0x05, 0x05, 0x00, 0x03, 0x07, 0x01, 0x01
        /*0010*/ 	.byte	0x02, 0x03, 0x01, 0x00, 0x02, 0x06, 0x01, 0x00, 0x04, 0x0b, 0x08, 0x00, 0x00, 0x00, 0x00, 0x00
        /*0020*/ 	.byte	0x00, 0x00, 0x00, 0x00


//--------------------- .nv.info._ZN7cutlass13device_kernelINS_4gemm6kernel13GemmUniversalIN4cute5tupleIJiiiiEEENS1_10collective13CollectiveMmaINS1_37MainloopSm90TmaGmmaWarpSpecializedFP8ILi22ENS5_IJNS4_1CILi1EEESB_SB_EEENS1_32KernelTmaWarpSpecializedPingpongEEENS5_IJNSA_ILi64EEENSA_ILi256EEENSA_ILi32EEEEEENS_12float_e5m2_tENS5_IJlSB_lEEESJ_SK_NS4_8TiledMMAINS4_8MMA_AtomIJNS4_4SM904GMMA31MMA_64x256x32_F32E5M2E5M2_SS_TNILNSO_7ScaleInE1ELSQ_1EEEEEENS4_6LayoutISC_NS5_IJNSA_ILi0EEESU_SU_EEEEENS5_IJNS4_10UnderscoreESX_SX_EEEEENS4_13SM90_TMA_LOADENS4_14ComposedLayoutINS4_7SwizzleILi1ELi4ELi3EEENS4_18smem_ptr_flag_bitsILi8EEENST_INS5_IJNSA_ILi8EEESH_EEENS5_IJSH_SB_EEEEEEEvNS4_8identityES10_S1A_vS1B_EENS_8epilogue10collective6detail29Sm90TmaWarpSpecializedAdapterINS1E_15DefaultEpilogueISJ_SK_SK_NS1D_6thread17LinearCombinationISJ_Li1EffLNS1I_9ScaleType4KindE0ELNS_15FloatRoundStyleE2ESJ_EENS1_15EpilogueDefaultEEEEEvvEEEEvNT_6ParamsE --------------------------
	.section	.nv.info._ZN7cutlass13device_kernelINS_4gemm6kernel13GemmUniversalIN4cute5tupleIJiiiiEEENS1_10collective13CollectiveMmaINS1_37MainloopSm90TmaGmmaWarpSpecializedFP8ILi22ENS5_IJNS4_1CILi1EEESB_SB_EEENS1_32KernelTmaWarpSpecializedPingpongEEENS5_IJNSA_ILi64EEENSA_ILi256EEENSA_ILi32EEEEEENS_12float_e5m2_tENS5_IJlSB_lEEESJ_SK_NS4_8TiledMMAINS4_8MMA_AtomIJNS4_4SM904GMMA31MMA_64x256x32_F32E5M2E5M2_SS_TNILNSO_7ScaleInE1ELSQ_1EEEEEENS4_6LayoutISC_NS5_IJNSA_ILi0EEESU_SU_EEEEENS5_IJNS4_10UnderscoreESX_SX_EEEEENS4_13SM90_TMA_LOADENS4_14ComposedLayoutINS4_7SwizzleILi1ELi4ELi3EEENS4_18smem_ptr_flag_bitsILi8EEENST_INS5_IJNSA_ILi8EEESH_EEENS5_IJSH_SB_EEEEEEEvNS4_8identityES10_S1A_vS1B_EENS_8epilogue10collective6detail29Sm90TmaWarpSpecializedAdapterINS1E_15DefaultEpilogueISJ_SK_SK_NS1D_6thread17LinearCombinationISJ_Li1EffLNS1I_9ScaleType4KindE0ELNS_15FloatRoundStyleE2ESJ_EENS1_15EpilogueDefaultEEEEEvvEEEEvNT_6ParamsE,"",@"SHT_CUDA_INFO"
	.sectionflags	@""
	.align	4


	//----- nvinfo : EIATTR_CUDA_API_VERSION
	.align		4
        /*0000*/ 	.byte	0x04, 0x37
        /*0002*/ 	.short	(.L_18 - .L_17)
.L_17:
        /*0004*/ 	.word	0x00000082


	//----- nvinfo : EIATTR_KPARAM_INFO
	.align		4
.L_18:
        /*0008*/ 	.byte	0x04, 0x17
        /*000a*/ 	.short	(.L_20 - .L_19)
.L_19:
        /*000c*/ 	.word	0x00000000
        /*0010*/ 	.short	0x0000
        /*0012*/ 	.short	0x0070
        /*0014*/ 	.byte	0x00, 0xf0, 0x01, 0x10


	//----- nvinfo : EIATTR_SPARSE_MMA_MASK
	.align		4
.L_20:
        /*0018*/ 	.byte	0x03, 0x50
        /*001a*/ 	.short	0x0000


	//----- nvinfo : EIATTR_MAXREG_COUNT
	.align		4
        /*001c*/ 	.byte	0x03, 0x1b
        /*001e*/ 	.short	0x00a8


	//----- nvinfo : EIATTR_NUM_BARRIERS
	.align		4
        /*0020*/ 	.byte	0x02, 0x4c
        /*0022*/ 	.byte	0x01
	.zero		1


	//----- nvinfo : EIATTR_ANNOTATIONS
	.align		4
        /*0024*/ 	.byte	0x04, 0x55
        /*0026*/ 	.short	(.L_22 - .L_21)


	//   ....[0]....
.L_21:
        /*0028*/ 	.word	0x00000001
        /*002c*/ 	.byte	0xc0, 0x0d, 0x00, 0x00, 0x01, 0x00, 0x00, 0x00, 0xf0, 0x0d, 0x00, 0x00, 0x01, 0x00, 0x00, 0x00
        /* <DEDUP_REMOVED lines=206> */
        /*0d1c*/ 	.byte	0x20, 0x0b, 0x01, 0x00


	//----- nvinfo : EIATTR_MERCURY_ISA_VERSION
	.align		4
.L_22:
        /*0d20*/ 	.byte	0x03, 0x5f
        /*0d22*/ 	.short	0x0101


	//----- nvinfo : EIATTR_INT_WARP_WIDE_INSTR_OFFSETS
	.align		4
        /*0d24*/ 	.byte	0x04, 0x31
        /*0d26*/ 	.short	(.L_24 - .L_23)


	//   ....[0]....
.L_23:
        /*0d28*/ 	.word	0x00000720


	//   ....[1]....
        /*0d2c*/ 	.word	0x00000730


	//   ....[2]....
        /*0d30*/ 	.word	0x000007a0


	//   ....[3]....
        /*0d34*/ 	.word	0x000007b0


	//   ....[4]....
        /*0d38*/ 	.word	0x000007c0


	//   ....[5]....
        /*0d3c*/ 	.word	0x000007e0


	//   ....[6]....
        /*0d40*/ 	.word	0x00000840


	//   ....[7]....
        /*0d44*/ 	.word	0x00000860


	//----- nvinfo : EIATTR_COOP_GROUP_MASK_REGIDS
	.align		4
.L_24:
        /*0d48*/ 	.byte	0x04, 0x29
        /*0d4a*/ 	.short	(.L_26 - .L_25)


	//   ....[0]....
.L_25:
        /*0d4c*/ 	.word	0xffffffff


	//   ....[1]....
        /*0d50*/ 	.word	0xffffffff


	//   ....[2]....
        /*0d54*/ 	.word	0xffffffff


	//   ....[3]....
        /*0d58*/ 	.word	0xffffffff


	//   ....[4]....
        /*0d5c*/ 	.word	0xffffffff


	//   ....[5]....
        /*0d60*/ 	.word	0xffffffff


	//----- nvinfo : EIATTR_COOP_GROUP_INSTR_OFFSETS
	.align		4
.L_26:
        /*0d64*/ 	.byte	0x04, 0x28
        /*0d66*/ 	.short	(.L_28 - .L_27)


	//   ....[0]....
.L_27:
        /*0d68*/ 	.word	0x00000060


	//   ....[1]....
        /*0d6c*/ 	.word	0x00000090


	//   ....[2]....
        /*0d70*/ 	.word	0x00000190


	//   ....[3]....
        /*0d74*/ 	.word	0x00000610


	//   ....[4]....
        /*0d78*/ 	.word	0x00000650


	//   ....[5]....
        /*0d7c*/ 	.word	0x00000690


	//----- nvinfo : EIATTR_REG_RECONFIG
	.align		4
.L_28:
        /*0d80*/ 	.byte	0x01, 0x54
	.zero		2


	//----- nvinfo : EIATTR_MBARRIER_INSTR_OFFSETS
	.align		4
        /*0d84*/ 	.byte	0x04, 0x39
        /*0d86*/ 	.short	(.L_30 - .L_29)


	//   ....[0]....
.L_29:
        /*0d88*/ 	.word	0x00000330
        /*0d8c*/ 	.word	0x000000ff
        /*0d90*/ 	.word	0x00000000
        /*0d94*/ 	.short	0x0100
        /*0d96*/ 	.byte	0x07
	.zero		1


	//   ....[1]....
        /*0d98*/ 	.word	0x00000340
        /*0d9c*/ 	.word	0x000000ff
        /*0da0*/ 	.word	0x000000b0
        /*0da4*/ 	.short	0x0100
        /*0da6*/ 	.byte	0x07
	.zero		1


	//   ....[2]....
        /*0da8*/ 	.word	0x00000350
        /*0dac*/ 	.word	0x000000ff
        /*0db0*/ 	.word	0x00000008
        /*0db4*/ 	.short	0x0100
        /*0db6*/ 	.byte	0x07
	.zero		1


	//   ....[3]....
        /*0db8*/ 	.word	0x00000360
        /*0dbc*/ 	.word	0x000000ff
        /*0dc0*/ 	.word	0x000000b8
        /*0dc4*/ 	.short	0x0100
        /*0dc6*/ 	.byte	0x07
	.zero		1


	//   ....[4]....
        /*0dc8*/ 	.word	0x00000370
        /*0dcc*/ 	.word	0x000000ff
        /*0dd0*/ 	.word	0x00000010
        /*0dd4*/ 	.short	0x0100
        /*0dd6*/ 	.byte	0x07
	.zero		1


	//   ....[5]....
        /*0dd8*/ 	.word	0x00000380
        /*0ddc*/ 	.word	0x000000ff
        /*0de0*/ 	.word	0x000000c0
        /*0de4*/ 	.short	0x0100
        /*0de6*/ 	.byte	0x07
	.zero		1


	//   ....[6]....
        /*0de8*/ 	.word	0x00000390
        /*0dec*/ 	.word	0x000000ff
        /*0df0*/ 	.word	0x00000018
        /*0df4*/ 	.short	0x0100
        /*0df6*/ 	.byte	0x07
	.zero		1


	//   ....[7]....
        /*0df8*/ 	.word	0x000003a0
        /*0dfc*/ 	.word	0x000000ff
        /*0e00*/ 	.word	0x000000c8
        /*0e04*/ 	.short	0x0100
        /*0e06*/ 	.byte	0x07
	.zero		1


	//   ....[8]....
        /*0e08*/ 	.word	0x000003b0
        /*0e0c*/ 	.word	0x000000ff
        /*0e10*/ 	.word	0x00000020
        /*0e14*/ 	.short	0x0100
        /*0e16*/ 	.byte	0x07
	.zero		1


	//   ....[9]....
        /*0e18*/ 	.word	0x000003c0
        /*0e1c*/ 	.word	0x000000ff
        /*0e20*/ 	.word	0x000000d0
        /*0e24*/ 	.short	0x0100
        /*0e26*/ 	.byte	0x07
	.zero		1


	//   ....[10]....
        /*0e28*/ 	.word	0x000003d0
        /*0e2c*/ 	.word	0x000000ff
        /*0e30*/ 	.word	0x00000028
        /*0e34*/ 	.short	0x0100
        /*0e36*/ 	.byte	0x07
	.zero		1


	//   ....[11]....
        /*0e38*/ 	.word	0x000003e0
        /*0e3c*/ 	.word	0x000000ff
        /*0e40*/ 	.word	0x000000d8
        /*0e44*/ 	.short	0x0100
        /*0e46*/ 	.byte	0x07
	.zero		1


	//   ....[12]....
        /*0e48*/ 	.word	0x000003f0
        /*0e4c*/ 	.word	0x000000ff
        /*0e50*/ 	.word	0x00000030
        /*0e54*/ 	.short	0x0100
        /*0e56*/ 	.byte	0x07
	.zero		1


	//   ....[13]....
        /*0e58*/ 	.word	0x00000400
        /*0e5c*/ 	.word	0x000000ff
        /*0e60*/ 	.word	0x000000e0
        /*0e64*/ 	.short	0x0100
        /*0e66*/ 	.byte	0x07
	.zero		1


	//   ....[14]....
        /*0e68*/ 	.word	0x00000410
        /*0e6c*/ 	.word	0x000000ff
        /*0e70*/ 	.word	0x00000038
        /*0e74*/ 	.short	0x0100
        /*0e76*/ 	.byte	0x07
	.zero		1


	//   ....[15]....
        /*0e78*/ 	.word	0x00000420
        /*0e7c*/ 	.word	0x000000ff
        /*0e80*/ 	.word	0x000000e8
        /*0e84*/ 	.short	0x0100
        /*0e86*/ 	.byte	0x07
	.zero		1


	//   ....[16]....
        /*0e88*/ 	.word	0x00000430
        /*0e8c*/ 	.word	0x000000ff
        /*0e90*/ 	.word	0x00000040
        /*0e94*/ 	.short	0x0100
        /*0e96*/ 	.byte	0x07
	.zero		1


	//   ....[17]....
        /*0e98*/ 	.word	0x00000440
        /*0e9c*/ 	.word	0x000000ff
        /*0ea0*/ 	.word	0x000000f0
        /*0ea4*/ 	.short	0x0100
        /*0ea6*/ 	.byte	0x07
	.zero		1


	//   ....[18]....
        /*0ea8*/ 	.word	0x00000450
        /*0eac*/ 	.word	0x000000ff
        /*0eb0*/ 	.word	0x00000048
        /*0eb4*/ 	.short	0x0100
        /*0eb6*/ 	.byte	0x07
	.zero		1


	//   ....[19]....
        /*0eb8*/ 	.word	0x00000460
        /*0ebc*/ 	.word	0x000000ff
        /*0ec0*/ 	.word	0x000000f8
        /*0ec4*/ 	.short	0x0100
        /*0ec6*/ 	.byte	0x07
	.zero		1


	//   ....[20]....
        /*0ec8*/ 	.word	0x00000470
        /*0ecc*/ 	.word	0x000000ff
        /*0ed0*/ 	.word	0x00000050
        /*0ed4*/ 	.short	0x0100
        /*0ed6*/ 	.byte	0x07
	.zero		1


	//   ....[21]....
        /*0ed8*/ 	.word	0x00000480
        /*0edc*/ 	.word	0x000000ff
        /*0ee0*/ 	.word	0x00000100
        /*0ee4*/ 	.short	0x0100
        /*0ee6*/ 	.byte	0x07
	.zero		1


	//   ....[22]....
        /*0ee8*/ 	.word	0x00000490
        /*0eec*/ 	.word	0x000000ff
        /*0ef0*/ 	.word	0x00000058
        /*0ef4*/ 	.short	0x0100
        /*0ef6*/ 	.byte	0x07
	.zero		1


	//   ....[23]....
        /*0ef8*/ 	.word	0x000004a0
        /*0efc*/ 	.word	0x000000ff
        /*0f00*/ 	.word	0x00000108
        /*0f04*/ 	.short	0x0100
        /*0f06*/ 	.byte	0x07
	.zero		1


	//   ....[24]....
        /*0f08*/ 	.word	0x000004b0
        /*0f0c*/ 	.word	0x000000ff
        /*0f10*/ 	.word	0x00000060
        /*0f14*/ 	.short	0x0100
        /*0f16*/ 	.byte	0x07
	.zero		1


	//   ....[25]....
        /*0f18*/ 	.word	0x000004c0
        /*0f1c*/ 	.word	0x000000ff
        /*0f20*/ 	.word	0x00000110
        /*0f24*/ 	.short	0x0100
        /*0f26*/ 	.byte	0x07
	.zero		1


	//   ....[26]....
        /*0f28*/ 	.word	0x000004d0
        /*0f2c*/ 	.word	0x000000ff
        /*0f30*/ 	.word	0x00000068
        /*0f34*/ 	.short	0x0100
        /*0f36*/ 	.byte	0x07
	.zero		1


	//   ....[27]....
        /*0f38*/ 	.word	0x000004e0
        /*0f3c*/ 	.word	0x000000ff
        /*0f40*/ 	.word	0x00000118
        /*0f44*/ 	.short	0x0100
        /*0f46*/ 	.byte	0x07
	.zero		1


	//   ....[28]....
        /*0f48*/ 	.word	0x000004f0
        /*0f4c*/ 	.word	0x000000ff
        /*0f50*/ 	.word	0x00000070
        /*0f54*/ 	.short	0x0100
        /*0f56*/ 	.byte	0x07
	.zero		1


	//   ....[29]....
        /*0f58*/ 	.word	0x00000500
        /*0f5c*/ 	.word	0x000000ff
        /*0f60*/ 	.word	0x00000120
        /*0f64*/ 	.short	0x0100
        /*0f66*/ 	.byte	0x07
	.zero		1


	//   ....[30]....
        /*0f68*/ 	.word	0x00000510
        /*0f6c*/ 	.word	0x000000ff
        /*0f70*/ 	.word	0x00000078
        /*0f74*/ 	.short	0x0100
        /*0f76*/ 	.byte	0x07
	.zero		1


	//   ....[31]....
        /*0f78*/ 	.word	0x00000520
        /*0f7c*/ 	.word	0x000000ff
        /*0f80*/ 	.word	0x00000128
        /*0f84*/ 	.short	0x0100
        /*0f86*/ 	.byte	0x07
	.zero		1


	//   ....[32]....
        /*0f88*/ 	.word	0x00000530
        /*0f8c*/ 	.word	0x000000ff
        /*0f90*/ 	.word	0x00000080
        /*0f94*/ 	.short	0x0100
        /*0f96*/ 	.byte	0x07
	.zero		1


	//   ....[33]....
        /*0f98*/ 	.word	0x00000540
        /*0f9c*/ 	.word	0x000000ff
        /*0fa0*/ 	.word	0x00000130
        /*0fa4*/ 	.short	0x0100
        /*0fa6*/ 	.byte	0x07
	.zero		1


	//   ....[34]....
        /*0fa8*/ 	.word	0x00000550
        /*0fac*/ 	.word	0x000000ff
        /*0fb0*/ 	.word	0x00000088
        /*0fb4*/ 	.short	0x0100
        /*0fb6*/ 	.byte	0x07
	.zero		1


	//   ....[35]....
        /*0fb8*/ 	.word	0x00000560
        /*0fbc*/ 	.word	0x000000ff
        /*0fc0*/ 	.word	0x00000138
        /*0fc4*/ 	.short	0x0100
        /*0fc6*/ 	.byte	0x07
	.zero		1


	//   ....[36]....
        /*0fc8*/ 	.word	0x00000570
        /*0fcc*/ 	.word	0x000000ff
        /*0fd0*/ 	.word	0x00000090
        /*0fd4*/ 	.short	0x0100
        /*0fd6*/ 	.byte	0x07
	.zero		1


	//   ....[37]....
        /*0fd8*/ 	.word	0x00000580
        /*0fdc*/ 	.word	0x000000ff
        /*0fe0*/ 	.word	0x00000140
        /*0fe4*/ 	.short	0x0100
        /*0fe6*/ 	.byte	0x07
	.zero		1


	//   ....[38]....
        /*0fe8*/ 	.word	0x00000590
        /*0fec*/ 	.word	0x000000ff
        /*0ff0*/ 	.word	0x00000098
        /*0ff4*/ 	.short	0x0100
        /*0ff6*/ 	.byte	0x07
	.zero		1


	//   ....[39]....
        /*0ff8*/ 	.word	0x000005a0
        /*0ffc*/ 	.word	0x000000ff
        /*1000*/ 	.word	0x00000148
        /*1004*/ 	.short	0x0100
        /*1006*/ 	.byte	0x07
	.zero		1


	//   ....[40]....
        /*1008*/ 	.word	0x000005b0
        /*100c*/ 	.word	0x000000ff
        /*1010*/ 	.word	0x000000a0
        /*1014*/ 	.short	0x0100
        /*1016*/ 	.byte	0x07
	.zero		1


	//   ....[41]....
        /*1018*/ 	.word	0x000005c0
        /*101c*/ 	.word	0x000000ff
        /*1020*/ 	.word	0x00000150
        /*1024*/ 	.short	0x0100
        /*1026*/ 	.byte	0x07
	.zero		1


	//   ....[42]....
        /*1028*/ 	.word	0x000005d0
        /*102c*/ 	.word	0x000000ff
        /*1030*/ 	.word	0x000000a8
        /*1034*/ 	.short	0x0100
        /*1036*/ 	.byte	0x07
	.zero		1


	//   ....[43]....
        /*1038*/ 	.word	0x000005e0
        /*103c*/ 	.word	0x000000ff
        /*1040*/ 	.word	0x00000158
        /*1044*/ 	.short	0x0100
        /*1046*/ 	.byte	0x07
	.zero		1


	//   ....[44]....
        /*1048*/ 	.word	0x00000880
        /*104c*/ 	.word	0x000000ff
        /*1050*/ 	.word	0x00000190
        /*1054*/ 	.short	0x0100
        /*1056*/ 	.byte	0x07
	.zero		1


	//   ....[45]....
        /*1058*/ 	.word	0x00000890
        /*105c*/ 	.word	0x000000ff
        /*1060*/ 	.word	0x00000198
        /*1064*/ 	.short	0x0100
        /*1066*/ 	.byte	0x07
	.zero		1


	//   ....[46]....
        /*1068*/ 	.word	0x000008d0
        /*106c*/ 	.word	0x000000ff
        /*1070*/ 	.word	0x00000170
        /*1074*/ 	.short	0x0100
        /*1076*/ 	.byte	0x0a
	.zero		1


	//   ....[47]....
        /*1078*/ 	.word	0x000008f0
        /*107c*/ 	.word	0x000000ff
        /*1080*/ 	.word	0x00000178
        /*1084*/ 	.short	0x0100
        /*1086*/ 	.byte	0x0a
	.zero		1


	//   ....[48]....
        /*1088*/ 	.word	0x00000900
        /*108c*/ 	.word	0x000000ff
        /*1090*/ 	.word	0x00000180
        /*1094*/ 	.short	0x0100
        /*1096*/ 	.byte	0x0a
	.zero		1


	//   ....[49]....
        /*1098*/ 	.word	0x00000910
        /*109c*/ 	.word	0x000000ff
        /*10a0*/ 	.word	0x00000188
        /*10a4*/ 	.short	0x0100
        /*10a6*/ 	.byte	0x0a
	.zero		1


	//   ....[50]....
        /*10a8*/ 	.word	0x000017f0
        /*10ac*/ 	.word	0x000000ff
        /*10b0*/ 	.word	0xfffffff8
        /*10b4*/ 	.short	0x010a
        /*10b6*/ 	.byte	0x11
	.zero		1


	//   ....[51]....
        /*10b8*/ 	.word	0x000021d0
        /*10bc*/ 	.word	0x000000ff
        /*10c0*/ 	.word	0x00000000
        /*10c4*/ 	.short	0x010a
        /*10c6*/ 	.byte	0x06
	.zero		1


	//   ....[52]....
        /*10c8*/ 	.word	0x00002210
        /*10cc*/ 	.word	0x000000ff
        /*10d0*/ 	.word	0x00000000
        /*10d4*/ 	.short	0x010a
        /*10d6*/ 	.byte	0x06
	.zero		1


	//   ....[53]....
        /*10d8*/ 	.word	0x000033a0
        /*10dc*/ 	.word	0x000000ff
        /*10e0*/ 	.word	0x00000000
        /*10e4*/ 	.short	0x010a
        /*10e6*/ 	.byte	0x09
	.zero		1


	//   ....[54]....
        /*10e8*/ 	.word	0x000033e0
        /*10ec*/ 	.word	0x000000ff
        /*10f0*/ 	.word	0x00000000
        /*10f4*/ 	.short	0x010a
        /*10f6*/ 	.byte	0x09
	.zero		1


	//   ....[55]....
        /*10f8*/ 	.word	0x000043e0
        /*10fc*/ 	.word	0x000000ff
        /*1100*/ 	.word	0x00000000
        /*1104*/ 	.short	0x0101
        /*1106*/ 	.byte	0x08
	.zero		1


	//   ....[56]....
        /*1108*/ 	.word	0x00005490
        /*110c*/ 	.word	0x000000e3
        /*1110*/ 	.word	0x00000000
        /*1114*/ 	.short	0x0101
        /*1116*/ 	.byte	0x1d
	.zero		1


	//   ....[57]....
        /*1118*/ 	.word	0x000055b0
        /*111c*/ 	.word	0x000000ff
        /*1120*/ 	.word	0x00000000
        /*1124*/ 	.short	0x0101
        /*1126*/ 	.byte	0x08
	.zero		1


	//   ....[58]....
        /*1128*/ 	.word	0x00005660
        /*112c*/ 	.word	0x000000ff
        /*1130*/ 	.word	0x00000008
        /*1134*/ 	.short	0x010a
        /*1136*/ 	.byte	0x11
	.zero		1


	//   ....[59]....
        /*1138*/ 	.word	0x0000e850
        /*113c*/ 	.word	0x00000003
        /*1140*/ 	.word	0x00000000
        /*1144*/ 	.short	0x0101
        /*1146*/ 	.byte	0x1d
	.zero		1


	//   ....[60]....
        /*1148*/ 	.word	0x0000f250
        /*114c*/ 	.word	0x0000000b
        /*1150*/ 	.word	0x000000b0
        /*1154*/ 	.short	0x010a
        /*1156*/ 	.byte	0x3f
	.zero		1


	//   ....[61]....
        /*1158*/ 	.word	0x0000f600
        /*115c*/ 	.word	0x00000004
        /*1160*/ 	.word	0x00000198
        /*1164*/ 	.short	0x0101
        /*1166*/ 	.byte	0x3f
	.zero		1


	//   ....[62]....
        /*1168*/ 	.word	0x0000fdf0
        /*116c*/ 	.word	0x00000007
        /*1170*/ 	.word	0x00000000
        /*1174*/ 	.short	0x010a
        /*1176*/ 	.byte	0x3f
	.zero		1


	//   ....[63]....
        /*1178*/ 	.word	0x0000fe70
        /*117c*/ 	.word	0x00000009
        /*1180*/ 	.word	0x00000000
        /*1184*/ 	.short	0x010a
        /*1186*/ 	.byte	0x3f
	.zero		1


	//   ....[64]....
        /*1188*/ 	.word	0x0000ff00
        /*118c*/ 	.word	0x00000006
        /*1190*/ 	.word	0x00000000
        /*1194*/ 	.short	0x010a
        /*1196*/ 	.byte	0x3f
	.zero		1


	//   ....[65]....
        /*1198*/ 	.word	0x0000ff90
        /*119c*/ 	.word	0x00000009
        /*11a0*/ 	.word	0x00000000
        /*11a4*/ 	.short	0x010a
        /*11a6*/ 	.byte	0x3f
	.zero		1


	//   ....[66]....
        /*11a8*/ 	.word	0x00010020
        /*11ac*/ 	.word	0x00000006
        /*11b0*/ 	.word	0x00000000
        /*11b4*/ 	.short	0x010a
        /*11b6*/ 	.byte	0x3f
	.zero		1


	//   ....[67]....
        /*11b8*/ 	.word	0x000100b0
        /*11bc*/ 	.word	0x00000009
        /*11c0*/ 	.word	0x00000000
        /*11c4*/ 	.short	0x010a
        /*11c6*/ 	.byte	0x3f
	.zero		1


	//   ....[68]....
        /*11c8*/ 	.word	0x00010140
        /*11cc*/ 	.word	0x00000006
        /*11d0*/ 	.word	0x00000000
        /*11d4*/ 	.short	0x010a
        /*11d6*/ 	.byte	0x3f
	.zero		1


	//   ....[69]....
        /*11d8*/ 	.word	0x000101d0
        /*11dc*/ 	.word	0x00000009
        /*11e0*/ 	.word	0x00000000
        /*11e4*/ 	.short	0x010a
        /*11e6*/ 	.byte	0x3f
	.zero		1


	//   ....[70]....
        /*11e8*/ 	.word	0x00010260
        /*11ec*/ 	.word	0x00000006
        /*11f0*/ 	.word	0x00000000
        /*11f4*/ 	.short	0x010a
        /*11f6*/ 	.byte	0x3f
	.zero		1


	//   ....[71]....
        /*11f8*/ 	.word	0x000102f0
        /*11fc*/ 	.word	0x00000009
        /*1200*/ 	.word	0x00000000
        /*1204*/ 	.short	0x010a
        /*1206*/ 	.byte	0x3f
	.zero		1


	//   ....[72]....
        /*1208*/ 	.word	0x00010380
        /*120c*/ 	.word	0x00000006
        /*1210*/ 	.word	0x00000000
        /*1214*/ 	.short	0x010a
        /*1216*/ 	.byte	0x3f
	.zero		1


	//   ....[73]....
        /*1218*/ 	.word	0x00010410
        /*121c*/ 	.word	0x00000009
        /*1220*/ 	.word	0x00000000
        /*1224*/ 	.short	0x010a
        /*1226*/ 	.byte	0x3f
	.zero		1


	//   ....[74]....
        /*1228*/ 	.word	0x000104a0
        /*122c*/ 	.word	0x00000006
        /*1230*/ 	.word	0x00000000
        /*1234*/ 	.short	0x010a
        /*1236*/ 	.byte	0x3f
	.zero		1


	//   ....[75]....
        /*1238*/ 	.word	0x00010530
        /*123c*/ 	.word	0x00000009
        /*1240*/ 	.word	0x00000000
        /*1244*/ 	.short	0x010a
        /*1246*/ 	.byte	0x3f
	.zero		1


	//   ....[76]....
        /*1248*/ 	.word	0x000105c0
        /*124c*/ 	.word	0x00000006
        /*1250*/ 	.word	0x00000000
        /*1254*/ 	.short	0x010a
        /*1256*/ 	.byte	0x3f
	.zero		1


	//   ....[77]....
        /*1258*/ 	.word	0x00010650
        /*125c*/ 	.word	0x00000009
        /*1260*/ 	.word	0x00000000
        /*1264*/ 	.short	0x010a
        /*1266*/ 	.byte	0x3f
	.zero		1


	//   ....[78]....
        /*1268*/ 	.word	0x000106e0
        /*126c*/ 	.word	0x00000006
        /*1270*/ 	.word	0x00000000
        /*1274*/ 	.short	0x010a
        /*1276*/ 	.byte	0x3f
	.zero		1


	//   ....[79]....
        /*1278*/ 	.word	0x00010770
        /*127c*/ 	.word	0x00000009
        /*1280*/ 	.word	0x00000000
        /*1284*/ 	.short	0x010a
        /*1286*/ 	.byte	0x3f
	.zero		1


	//   ....[80]....
        /*1288*/ 	.word	0x00010800
        /*128c*/ 	.word	0x00000006
        /*1290*/ 	.word	0x00000000
        /*1294*/ 	.short	0x010a
        /*1296*/ 	.byte	0x3f
	.zero		1


	//   ....[81]....
        /*1298*/ 	.word	0x00010890
        /*129c*/ 	.word	0x00000009
        /*12a0*/ 	.word	0x00000000
        /*12a4*/ 	.short	0x010a
        /*12a6*/ 	.byte	0x3f
	.zero		1


	//   ....[82]....
        /*12a8*/ 	.word	0x00010920
        /*12ac*/ 	.word	0x00000006
        /*12b0*/ 	.word	0x00000000
        /*12b4*/ 	.short	0x010a
        /*12b6*/ 	.byte	0x3f
	.zero		1


	//   ....[83]....
        /*12b8*/ 	.word	0x000109b0
        /*12bc*/ 	.word	0x00000003
        /*12c0*/ 	.word	0x00000000
        /*12c4*/ 	.short	0x010a
        /*12c6*/ 	.byte	0x3f
	.zero		1


	//   ....[84]....
        /*12c8*/ 	.word	0x00010a20
        /*12cc*/ 	.word	0x00000003
        /*12d0*/ 	.word	0xfffffff8
        /*12d4*/ 	.short	0x010a
        /*12d6*/ 	.byte	0x3f
	.zero		1


	//   ....[85]....
        /*12d8*/ 	.word	0x00010a80
        /*12dc*/ 	.word	0x00000003
        /*12e0*/ 	.word	0x00000000
        /*12e4*/ 	.short	0x010a
        /*12e6*/ 	.byte	0x3f
	.zero		1


	//   ....[86]....
        /*12e8*/ 	.word	0x00010af0
        /*12ec*/ 	.word	0x00000000
        /*12f0*/ 	.word	0x00000000
        /*12f4*/ 	.short	0x010a
        /*12f6*/ 	.byte	0x3f
	.zero		1


	//   ....[87]....
        /*12f8*/ 	.word	0x00010b60
        /*12fc*/ 	.word	0x00000019
        /*1300*/ 	.word	0x00000008
        /*1304*/ 	.short	0x010a
        /*1306*/ 	.byte	0x3f
	.zero		1


	//   ....[88]....
        /*1308*/ 	.word	0x00010c30
        /*130c*/ 	.word	0x0000000b
        /*1310*/ 	.word	0x000000b0
        /*1314*/ 	.short	0x010a
        /*1316*/ 	.byte	0x3f
	.zero		1


	//   ....[89]....
        /*1318*/ 	.word	0x00010d10
        /*131c*/ 	.word	0x00000007
        /*1320*/ 	.word	0x00000000
        /*1324*/ 	.short	0x010a
        /*1326*/ 	.byte	0x3f
	.zero		1


	//   ....[90]....
        /*1328*/ 	.word	0x00010d60
        /*132c*/ 	.word	0x00000009
        /*1330*/ 	.word	0x00000000
        /*1334*/ 	.short	0x010a
        /*1336*/ 	.byte	0x3f
	.zero		1


	//   ....[91]....
        /*1338*/ 	.word	0x00010db0
        /*133c*/ 	.word	0x00000006
        /*1340*/ 	.word	0x00000000
        /*1344*/ 	.short	0x010a
        /*1346*/ 	.byte	0x3f
	.zero		1


	//   ....[92]....
        /*1348*/ 	.word	0x00010e00
        /*134c*/ 	.word	0x00000009
        /*1350*/ 	.word	0x00000000
        /*1354*/ 	.short	0x010a
        /*1356*/ 	.byte	0x3f
	.zero		1


	//   ....[93]....
        /*1358*/ 	.word	0x00010e50
        /*135c*/ 	.word	0x00000006
        /*1360*/ 	.word	0x00000000
        /*1364*/ 	.short	0x010a
        /*1366*/ 	.byte	0x3f
	.zero		1


	//   ....[94]....
        /*1368*/ 	.word	0x00010ea0
        /*136c*/ 	.word	0x00000009
        /*1370*/ 	.word	0x00000000
        /*1374*/ 	.short	0x010a
        /*1376*/ 	.byte	0x3f
	.zero		1


	//   ....[95]....
        /*1378*/ 	.word	0x00010ef0
        /*137c*/ 	.word	0x00000006
        /*1380*/ 	.word	0x00000000
        /*1384*/ 	.short	0x010a
        /*1386*/ 	.byte	0x3f
	.zero		1


	//   ....[96]....
        /*1388*/ 	.word	0x00010f40
        /*138c*/ 	.word	0x00000009
        /*1390*/ 	.word	0x00000000
        /*1394*/ 	.short	0x010a
        /*1396*/ 	.byte	0x3f
	.zero		1


	//   ....[97]....
        /*1398*/ 	.word	0x00010f90
        /*139c*/ 	.word	0x00000006
        /*13a0*/ 	.word	0x00000000
        /*13a4*/ 	.short	0x010a
        /*13a6*/ 	.byte	0x3f
	.zero		1


	//   ....[98]....
        /*13a8*/ 	.word	0x00010fe0
        /*13ac*/ 	.word	0x00000009
        /*13b0*/ 	.word	0x00000000
        /*13b4*/ 	.short	0x010a
        /*13b6*/ 	.byte	0x3f
	.zero		1


	//   ....[99]....
        /*13b8*/ 	.word	0x00011030
        /*13bc*/ 	.word	0x00000006
        /*13c0*/ 	.word	0x00000000
        /*13c4*/ 	.short	0x010a
        /*13c6*/ 	.byte	0x3f
	.zero		1


	//   ....[100]....
        /*13c8*/ 	.word	0x00011080
        /*13cc*/ 	.word	0x00000009
        /*13d0*/ 	.word	0x00000000
        /*13d4*/ 	.short	0x010a
        /*13d6*/ 	.byte	0x3f
	.zero		1


	//   ....[101]....
        /*13d8*/ 	.word	0x000110d0
        /*13dc*/ 	.word	0x00000006
        /*13e0*/ 	.word	0x00000000
        /*13e4*/ 	.short	0x010a
        /*13e6*/ 	.byte	0x3f
	.zero		1


	//   ....[102]....
        /*13e8*/ 	.word	0x00011120
        /*13ec*/ 	.word	0x00000009
        /*13f0*/ 	.word	0x00000000
        /*13f4*/ 	.short	0x010a
        /*13f6*/ 	.byte	0x3f
	.zero		1


	//   ....[103]....
        /*13f8*/ 	.word	0x00011170
        /*13fc*/ 	.word	0x00000006
        /*1400*/ 	.word	0x00000000
        /*1404*/ 	.short	0x010a
        /*1406*/ 	.byte	0x3f
	.zero		1


	//   ....[104]....
        /*1408*/ 	.word	0x000111c0
        /*140c*/ 	.word	0x00000009
        /*1410*/ 	.word	0x00000000
        /*1414*/ 	.short	0x010a
        /*1416*/ 	.byte	0x3f
	.zero		1


	//   ....[105]....
        /*1418*/ 	.word	0x00011210
        /*141c*/ 	.word	0x00000006
        /*1420*/ 	.word	0x00000000
        /*1424*/ 	.short	0x010a
        /*1426*/ 	.byte	0x3f
	.zero		1


	//   ....[106]....
        /*1428*/ 	.word	0x00011260
        /*142c*/ 	.word	0x00000009
        /*1430*/ 	.word	0x00000000
        /*1434*/ 	.short	0x010a
        /*1436*/ 	.byte	0x3f
	.zero		1


	//   ....[107]....
        /*1438*/ 	.word	0x000112b0
        /*143c*/ 	.word	0x00000006
        /*1440*/ 	.word	0x00000000
        /*1444*/ 	.short	0x010a
        /*1446*/ 	.byte	0x3f
	.zero		1


	//   ....[108]....
        /*1448*/ 	.word	0x00011300
        /*144c*/ 	.word	0x00000009
        /*1450*/ 	.word	0x00000000
        /*1454*/ 	.short	0x010a
        /*1456*/ 	.byte	0x3f
	.zero		1


	//   ....[109]....
        /*1458*/ 	.word	0x00011350
        /*145c*/ 	.word	0x00000006
        /*1460*/ 	.word	0x00000000
        /*1464*/ 	.short	0x010a
        /*1466*/ 	.byte	0x3f
	.zero		1


	//----- nvinfo : EIATTR_NUM_MBARRIERS
	.align		4
.L_30:
        /*1468*/ 	.byte	0x03, 0x38
        /*146a*/ 	.short	0x0032


	//----- nvinfo : EIATTR_EXIT_INSTR_OFFSETS
	.align		4
        /*146c*/ 	.byte	0x04, 0x1c
        /*146e*/ 	.short	(.L_32 - .L_31)


	//   ....[0]....
.L_31:
        /*1470*/ 	.word	0x00001520


	//   ....[1]....
        /*1474*/ 	.word	0x00001580


	//   ....[2]....
        /*1478*/ 	.word	0x0000ef60


	//   ....[3]....
        /*147c*/ 	.word	0x0000ef90


	//   ....[4]....
        /*1480*/ 	.word	0x00010a00


	//----- nvinfo : EIATTR_MAX_THREADS
	.align		4
.L_32:
        /*1484*/ 	.byte	0x04, 0x05
        /*1486*/ 	.short	(.L_34 - .L_33)
.L_33:
        /*1488*/ 	.word	0x00000180
        /*148c*/ 	.word	0x00000001
        /*1490*/ 	.word	0x00000001


	//----- nvinfo : EIATTR_CRS_STACK_SIZE
	.align		4
.L_34:
        /*1494*/ 	.byte	0x04, 0x1e
        /*1496*/ 	.short	(.L_36 - .L_35)
.L_35:
        /*1498*/ 	.word	0x00000000


	//----- nvinfo : EIATTR_CBANK_PARAM_SIZE
	.align		4
.L_36:
        /*149c*/ 	.byte	0x03, 0x19
        /*149e*/ 	.short	0x0470


	//----- nvinfo : EIATTR_PARAM_CBANK
	.align		4
        /*14a0*/ 	.byte	0x04, 0x0a
        /*14a2*/ 	.short	(.L_38 - .L_37)
	.align		4
.L_37:
        /*14a4*/ 	.word	index@(.nv.constant0._ZN7cutlass13device_kernelINS_4gemm6kernel13GemmUniversalIN4cute5tupleIJiiiiEEENS1_10collective13CollectiveMmaINS1_37MainloopSm90TmaGmmaWarpSpecializedFP8ILi22ENS5_IJNS4_1CILi1EEESB_SB_EEENS1_32KernelTmaWarpSpecializedPingpongEEENS5_IJNSA_ILi64EEENSA_ILi256EEENSA_ILi32EEEEEENS_12float_e5m2_tENS5_IJlSB_lEEESJ_SK_NS4_8TiledMMAINS4_8MMA_AtomIJNS4_4SM904GMMA31MMA_64x256x32_F32E5M2E5M2_SS_TNILNSO_7ScaleInE1ELSQ_1EEEEEENS4_6LayoutISC_NS5_IJNSA_ILi0EEESU_SU_EEEEENS5_IJNS4_10UnderscoreESX_SX_EEEEENS4_13SM90_TMA_LOADENS4_14ComposedLayoutINS4_7SwizzleILi1ELi4ELi3EEENS4_18smem_ptr_flag_bitsILi8EEENST_INS5_IJNSA_ILi8EEESH_EEENS5_IJSH_SB_EEEEEEEvNS4_8identityES10_S1A_vS1B_EENS_8epilogue10collective6detail29Sm90TmaWarpSpecializedAdapterINS1E_15DefaultEpilogueISJ_SK_SK_NS1D_6thread17LinearCombinationISJ_Li1EffLNS1I_9ScaleType4KindE0ELNS_15FloatRoundStyleE2ESJ_EENS1_15EpilogueDefaultEEEEEvvEEEEvNT_6ParamsE)
        /*14a8*/ 	.short	0x0210
        /*14aa*/ 	.short	0x0470


	//----- nvinfo : EIATTR_SW_WAR
	.align		4
.L_38:
        /*14ac*/ 	.byte	0x04, 0x36
        /*14ae*/ 	.short	(.L_40 - .L_39)
.L_39:
        /*14b0*/ 	.word	0x00000008
.L_40:


//--------------------- .nv.callgraph             --------------------------
	.section	.nv.callgraph,"",@"SHT_CUDA_CALLGRAPH"
	.align	4
	.sectionentsize	8
	.align		4
        /*0000*/ 	.word	0x00000000
	.align		4
        /*0004*/ 	.word	0xffffffff
	.align		4
        /*0008*/ 	.word	0x00000000
	.align		4
        /*000c*/ 	.word	0xfffffffe
	.align		4
        /*0010*/ 	.word	0x00000000
	.align		4
        /*0014*/ 	.word	0xfffffffd
	.align		4
        /*0018*/ 	.word	0x00000000
	.align		4
        /*001c*/ 	.word	0xfffffffc


//--------------------- .nv.constant4             --------------------------
	.section	.nv.constant4,"a",@progbits
	.align	8
	.align		8
.nv.constant4:
        /*0000*/ 	.dword	_ZN40_INTERNAL_9cfb014c_4_k_cu_c6899d67_213794cuda3std3__45__cpo5beginE
	.align		8
        /*0008*/ 	.dword	_ZN40_INTERNAL_9cfb014c_4_k_cu_c6899d67_213794cuda3std3__45__cpo3endE
	.align		8
        /*0010*/ 	.dword	_ZN40_INTERNAL_9cfb014c_4_k_cu_c6899d67_213794cuda3std3__45__cpo6cbeginE
	.align		8
        /*0018*/ 	.dword	_ZN40_INTERNAL_9cfb014c_4_k_cu_c6899d67_213794cuda3std3__45__cpo4cendE
	.align		8
        /*0020*/ 	.dword	_ZN40_INTERNAL_9cfb014c_4_k_cu_c6899d67_213794cuda3std3__442_GLOBAL__N__9cfb014c_4_k_cu_c6899d67_213796ignoreE
	.align		8
        /*0028*/ 	.dword	_ZN40_INTERNAL_9cfb014c_4_k_cu_c6899d67_213794cuda3std3__419piecewise_constructE
	.align		8
        /*0030*/ 	.dword	_ZN40_INTERNAL_9cfb014c_4_k_cu_c6899d67_213794cuda3std3__48in_placeE
	.align		8
        /*0038*/ 	.dword	_ZN40_INTERNAL_9cfb014c_4_k_cu_c6899d67_213794cuda3std6ranges3__45__cpo4swapE
	.align		8
        /*0040*/ 	.dword	_ZN40_INTERNAL_9cfb014c_4_k_cu_c6899d67_213794cuda3std6ranges3__45__cpo9iter_moveE
	.align		8
        /*0048*/ 	.dword	_ZN40_INTERNAL_9cfb014c_4_k_cu_c6899d67_213794cute7productE
	.align		8
        /*0050*/ 	.dword	_ZN40_INTERNAL_9cfb014c_4_k_cu_c6899d67_213794cute1_E


//--------------------- .text._ZN7cutlass13device_kernelINS_4gemm6kernel13GemmUniversalIN4cute5tupleIJiiiiEEENS1_10collective13CollectiveMmaINS1_37MainloopSm90TmaGmmaWarpSpecializedFP8ILi22ENS5_IJNS4_1CILi1EEESB_SB_EEENS1_32KernelTmaWarpSpecializedPingpongEEENS5_IJNSA_ILi64EEENSA_ILi256EEENSA_ILi32EEEEEENS_12float_e5m2_tENS5_IJlSB_lEEESJ_SK_NS4_8TiledMMAINS4_8MMA_AtomIJNS4_4SM904GMMA31MMA_64x256x32_F32E5M2E5M2_SS_TNILNSO_7ScaleInE1ELSQ_1EEEEEENS4_6LayoutISC_NS5_IJNSA_ILi0EEESU_SU_EEEEENS5_IJNS4_10UnderscoreESX_SX_EEEEENS4_13SM90_TMA_LOADENS4_14ComposedLayoutINS4_7SwizzleILi1ELi4ELi3EEENS4_18smem_ptr_flag_bitsILi8EEENST_INS5_IJNSA_ILi8EEESH_EEENS5_IJSH_SB_EEEEEEEvNS4_8identityES10_S1A_vS1B_EENS_8epilogue10collective6detail29Sm90TmaWarpSpecializedAdapterINS1E_15DefaultEpilogueISJ_SK_SK_NS1D_6thread17LinearCombinationISJ_Li1EffLNS1I_9ScaleType4KindE0ELNS_15FloatRoundStyleE2ESJ_EENS1_15EpilogueDefaultEEEEEvvEEEEvNT_6ParamsE --------------------------
	.section	.text._ZN7cutlass13device_kernelINS_4gemm6kernel13GemmUniversalIN4cute5tupleIJiiiiEEENS1_10collective13CollectiveMmaINS1_37MainloopSm90TmaGmmaWarpSpecializedFP8ILi22ENS5_IJNS4_1CILi1EEESB_SB_EEENS1_32KernelTmaWarpSpecializedPingpongEEENS5_IJNSA_ILi64EEENSA_ILi256EEENSA_ILi32EEEEEENS_12float_e5m2_tENS5_IJlSB_lEEESJ_SK_NS4_8TiledMMAINS4_8MMA_AtomIJNS4_4SM904GMMA31MMA_64x256x32_F32E5M2E5M2_SS_TNILNSO_7ScaleInE1ELSQ_1EEEEEENS4_6LayoutISC_NS5_IJNSA_ILi0EEESU_SU_EEEEENS5_IJNS4_10UnderscoreESX_SX_EEEEENS4_13SM90_TMA_LOADENS4_14ComposedLayoutINS4_7SwizzleILi1ELi4ELi3EEENS4_18smem_ptr_flag_bitsILi8EEENST_INS5_IJNSA_ILi8EEESH_EEENS5_IJSH_SB_EEEEEEEvNS4_8identityES10_S1A_vS1B_EENS_8epilogue10collective6detail29Sm90TmaWarpSpecializedAdapterINS1E_15DefaultEpilogueISJ_SK_SK_NS1D_6thread17LinearCombinationISJ_Li1EffLNS1I_9ScaleType4KindE0ELNS_15FloatRoundStyleE2ESJ_EENS1_15EpilogueDefaultEEEEEvvEEEEvNT_6ParamsE,"ax",@progbits
	.align	128
.text._ZN7cutlass13device_kernelINS_4gemm6kernel13GemmUniversalIN4cute5tupleIJiiiiEEENS1_10collective13CollectiveMmaINS1_37MainloopSm90TmaGmmaWarpSpecializedFP8ILi22ENS5_IJNS4_1CILi1EEESB_SB_EEENS1_32KernelTmaWarpSpecializedPingpongEEENS5_IJNSA_ILi64EEENSA_ILi256EEENSA_ILi32EEEEEENS_12float_e5m2_tENS5_IJlSB_lEEESJ_SK_NS4_8TiledMMAINS4_8MMA_AtomIJNS4_4SM904GMMA31MMA_64x256x32_F32E5M2E5M2_SS_TNILNSO_7ScaleInE1ELSQ_1EEEEEENS4_6LayoutISC_NS5_IJNSA_ILi0EEESU_SU_EEEEENS5_IJNS4_10UnderscoreESX_SX_EEEEENS4_13SM90_TMA_LOADENS4_14ComposedLayoutINS4_7SwizzleILi1ELi4ELi3EEENS4_18smem_ptr_flag_bitsILi8EEENST_INS5_IJNSA_ILi8EEESH_EEENS5_IJSH_SB_EEEEEEEvNS4_8identityES10_S1A_vS1B_EENS_8epilogue10collective6detail29Sm90TmaWarpSpecializedAdapterINS1E_15DefaultEpilogueISJ_SK_SK_NS1D_6thread17LinearCombinationISJ_Li1EffLNS1I_9ScaleType4KindE0ELNS_15FloatRoundStyleE2ESJ_EENS1_15EpilogueDefaultEEEEEvvEEEEvNT_6ParamsE:
        .type           _ZN7cutlass13device_kernelINS_4gemm6kernel13GemmUniversalIN4cute5tupleIJiiiiEEENS1_10collective13CollectiveMmaINS1_37MainloopSm90TmaGmmaWarpSpecializedFP8ILi22ENS5_IJNS4_1CILi1EEESB_SB_EEENS1_32KernelTmaWarpSpecializedPingpongEEENS5_IJNSA_ILi64EEENSA_ILi256EEENSA_ILi32EEEEEENS_12float_e5m2_tENS5_IJlSB_lEEESJ_SK_NS4_8TiledMMAINS4_8MMA_AtomIJNS4_4SM904GMMA31MMA_64x256x32_F32E5M2E5M2_SS_TNILNSO_7ScaleInE1ELSQ_1EEEEEENS4_6LayoutISC_NS5_IJNSA_ILi0EEESU_SU_EEEEENS5_IJNS4_10UnderscoreESX_SX_EEEEENS4_13SM90_TMA_LOADENS4_14ComposedLayoutINS4_7SwizzleILi1ELi4ELi3EEENS4_18smem_ptr_flag_bitsILi8EEENST_INS5_IJNSA_ILi8EEESH_EEENS5_IJSH_SB_EEEEEEEvNS4_8identityES10_S1A_vS1B_EENS_8epilogue10collective6detail29Sm90TmaWarpSpecializedAdapterINS1E_15DefaultEpilogueISJ_SK_SK_NS1D_6thread17LinearCombinationISJ_Li1EffLNS1I_9ScaleType4KindE0ELNS_15FloatRoundStyleE2ESJ_EENS1_15EpilogueDefaultEEEEEvvEEEEvNT_6ParamsE,@function
        .size           _ZN7cutlass13device_kernelINS_4gemm6kernel13GemmUniversalIN4cute5tupleIJiiiiEEENS1_10collective13CollectiveMmaINS1_37MainloopSm90TmaGmmaWarpSpecializedFP8ILi22ENS5_IJNS4_1CILi1EEESB_SB_EEENS1_32KernelTmaWarpSpecializedPingpongEEENS5_IJNSA_ILi64EEENSA_ILi256EEENSA_ILi32EEEEEENS_12float_e5m2_tENS5_IJlSB_lEEESJ_SK_NS4_8TiledMMAINS4_8MMA_AtomIJNS4_4SM904GMMA31MMA_64x256x32_F32E5M2E5M2_SS_TNILNSO_7ScaleInE1ELSQ_1EEEEEENS4_6LayoutISC_NS5_IJNSA_ILi0EEESU_SU_EEEEENS5_IJNS4_10UnderscoreESX_SX_EEEEENS4_13SM90_TMA_LOADENS4_14ComposedLayoutINS4_7SwizzleILi1ELi4ELi3EEENS4_18smem_ptr_flag_bitsILi8EEENST_INS5_IJNSA_ILi8EEESH_EEENS5_IJSH_SB_EEEEEEEvNS4_8identityES10_S1A_vS1B_EENS_8epilogue10collective6detail29Sm90TmaWarpSpecializedAdapterINS1E_15DefaultEpilogueISJ_SK_SK_NS1D_6thread17LinearCombinationISJ_Li1EffLNS1I_9ScaleType4KindE0ELNS_15FloatRoundStyleE2ESJ_EENS1_15EpilogueDefaultEEEEEvvEEEEvNT_6ParamsE,(.L_x_369 - _ZN7cutlass13device_kernelINS_4gemm6kernel13GemmUniversalIN4cute5tupleIJiiiiEEENS1_10collective13CollectiveMmaINS1_37MainloopSm90TmaGmmaWarpSpecializedFP8ILi22ENS5_IJNS4_1CILi1EEESB_SB_EEENS1_32KernelTmaWarpSpecializedPingpongEEENS5_IJNSA_ILi64EEENSA_ILi256EEENSA_ILi32EEEEEENS_12float_e5m2_tENS5_IJlSB_lEEESJ_SK_NS4_8TiledMMAINS4_8MMA_AtomIJNS4_4SM904GMMA31MMA_64x256x32_F32E5M2E5M2_SS_TNILNSO_7ScaleInE1ELSQ_1EEEEEENS4_6LayoutISC_NS5_IJNSA_ILi0EEESU_SU_EEEEENS5_IJNS4_10UnderscoreESX_SX_EEEEENS4_13SM90_TMA_LOADENS4_14ComposedLayoutINS4_7SwizzleILi1ELi4ELi3EEENS4_18smem_ptr_flag_bitsILi8EEENST_INS5_IJNSA_ILi8EEESH_EEENS5_IJSH_SB_EEEEEEEvNS4_8identityES10_S1A_vS1B_EENS_8epilogue10collective6detail29Sm90TmaWarpSpecializedAdapterINS1E_15DefaultEpilogueISJ_SK_SK_NS1D_6thread17LinearCombinationISJ_Li1EffLNS1I_9ScaleType4KindE0ELNS_15FloatRoundStyleE2ESJ_EENS1_15EpilogueDefaultEEEEEvvEEEEvNT_6ParamsE)
        .other          _ZN7cutlass13device_kernelINS_4gemm6kernel13GemmUniversalIN4cute5tupleIJiiiiEEENS1_10collective13CollectiveMmaINS1_37MainloopSm90TmaGmmaWarpSpecializedFP8ILi22ENS5_IJNS4_1CILi1EEESB_SB_EEENS1_32KernelTmaWarpSpecializedPingpongEEENS5_IJNSA_ILi64EEENSA_ILi256EEENSA_ILi32EEEEEENS_12float_e5m2_tENS5_IJlSB_lEEESJ_SK_NS4_8TiledMMAINS4_8MMA_AtomIJNS4_4SM904GMMA31MMA_64x256x32_F32E5M2E5M2_SS_TNILNSO_7ScaleInE1ELSQ_1EEEEEENS4_6LayoutISC_NS5_IJNSA_ILi0EEESU_SU_EEEEENS5_IJNS4_10UnderscoreESX_SX_EEEEENS4_13SM90_TMA_LOADENS4_14ComposedLayoutINS4_7SwizzleILi1ELi4ELi3EEENS4_18smem_ptr_flag_bitsILi8EEENST_INS5_IJNSA_ILi8EEESH_EEENS5_IJSH_SB_EEEEEEEvNS4_8identityES10_S1A_vS1B_EENS_8epilogue10collective6detail29Sm90TmaWarpSpecializedAdapterINS1E_15DefaultEpilogueISJ_SK_SK_NS1D_6thread17LinearCombinationISJ_Li1EffLNS1I_9ScaleType4KindE0ELNS_15FloatRoundStyleE2ESJ_EENS1_15EpilogueDefaultEEEEEvvEEEEvNT_6ParamsE,@"STO_CUDA_ENTRY STV_DEFAULT"
_ZN7cutlass13device_kernelINS_4gemm6kernel13GemmUniversalIN4cute5tupleIJiiiiEEENS1_10collective13CollectiveMmaINS1_37MainloopSm90TmaGmmaWarpSpecializedFP8ILi22ENS5_IJNS4_1CILi1EEESB_SB_EEENS1_32KernelTmaWarpSpecializedPingpongEEENS5_IJNSA_ILi64EEENSA_ILi256EEENSA_ILi32EEEEEENS_12float_e5m2_tENS5_IJlSB_lEEESJ_SK_NS4_8TiledMMAINS4_8MMA_AtomIJNS4_4SM904GMMA31MMA_64x256x32_F32E5M2E5M2_SS_TNILNSO_7ScaleInE1ELSQ_1EEEEEENS4_6LayoutISC_NS5_IJNSA_ILi0EEESU_SU_EEEEENS5_IJNS4_10UnderscoreESX_SX_EEEEENS4_13SM90_TMA_LOADENS4_14ComposedLayoutINS4_7SwizzleILi1ELi4ELi3EEENS4_18smem_ptr_flag_bitsILi8EEENST_INS5_IJNSA_ILi8EEESH_EEENS5_IJSH_SB_EEEEEEEvNS4_8identityES10_S1A_vS1B_EENS_8epilogue10collective6detail29Sm90TmaWarpSpecializedAdapterINS1E_15DefaultEpilogueISJ_SK_SK_NS1D_6thread17LinearCombinationISJ_Li1EffLNS1I_9ScaleType4KindE0ELNS_15FloatRoundStyleE2ESJ_EENS1_15EpilogueDefaultEEEEEvvEEEEvNT_6ParamsE:
[----:B------:R-:W0:Y:S02]  /*0000*/  LDC R1, c[0x0][0x28] ;  /* 0x00000a00ff017b82 */ /* 0x000e240000000800 */
[----:B0-----:R-:W-:Y:S01]  /*0010*/  VIADD R1, R1, 0xfffffef0 ;  /* 0xfffffef001017836 */ /* 0x001fe20000000000 */
[----:B------:R-:W0:Y:S01]  /*0020*/  S2R R2, SR_TID.X ;  /* 0x0000000000027919 */ /* 0x000e220000002100 */
[----:B------:R-:W-:Y:S01]  /*0030*/  ELECT P0, URZ, PT ;  /* 0x00000000003f782f */ /* 0x000fe20003800000 */
[----:B------:R-:W-:Y:S01]  /*0040*/  BSSY B0, `(.L_x_0) ;  /* 0x0000014000007945 */ /* 0x000fe20003800000 */
[----:B0-----:R-:W-:-:S05]  /*0050*/  SHF.R.U32.HI R0, RZ, 0x5, R2 ;  /* 0x00000005ff007819 */ /* 0x001fca0000011602 */
[----:B------:R-:W0:Y:S02]  /*0060*/  SHFL.IDX PT, R3, R0, RZ, 0x1f ;  /* 0x00001fff00037589 */ /* 0x000e2400000e0000 */
[----:B0-----:R-:W-:Y:S02]  /*0070*/  R2UR UR6, R3 ;  /* 0x00000000030672ca */ /* 0x001fe400000e0000 */
[----:B------:R-:W-:-:S05]  /*0080*/  SHF.R.U32.HI R3, RZ, 0x7, R2 ;  /* 0x00000007ff037819 */ /* 0x000fca0000011602 */
[----:B------:R0:W1:Y:S06]  /*0090*/  SHFL.IDX PT, R4, R3, RZ, 0x1f ;  /* 0x00001fff03047589 */ /* 0x00006c00000e0000 */
[----:B------:R-:W-:Y:S02]  /*00a0*/  USHF.R.S32.HI UR4, URZ, 0x1f, UR6 ;  /* 0x0000001f3f047899 */ /* 0x000fe40008011406 */
[----:B------:R-:W-:Y:S02]  /*00b0*/  ISETP.NE.OR P0, PT, RZ, UR6, !P0 ;  /* 0x00000006ff007c0c */ /* 0x000fe4000c705670 */
[----:B------:R-:W-:-:S04]  /*00c0*/  ULEA.HI UR4, UR4, UR6, URZ, 0x2 ;  /* 0x0000000604047291 */ /* 0x000fc8000f8f103f */
[----:B------:R-:W-:-:S04]  /*00d0*/  ULOP3.LUT UR4, UR4, 0xfffffffc, URZ, 0xc0, !UPT ;  /* 0xfffffffc04047892 */ /* 0x000fc8000f8ec03f */
[----:B------:R-:W-:-:S03]  /*00e0*/  UIADD3 UR6, UR6, -UR4, URZ ;  /* 0x8000000406067290 */ /* 0x000fc6000fffe03f */
[----:B0-----:R-:W-:Y:S09]  /*00f0*/  @P0 BRA `(.L_x_1) ;  /* 0x0000000000200947 */ /* 0x001ff20003800000 */
[----:B------:R-:W-:Y:S02]  /*0100*/  ULDC.64 UR4, c[0x0][0x198] ;  /* 0x0000660000047ab9 */ /* 0x000fe40000000a00 */
[----:B------:R-:W-:Y:S02]  /*0110*/  UIADD3 UR8, UP0, UR4, 0xf0, URZ ;  /* 0x000000f004087890 */ /* 0x000fe4000ff1e03f */
[----:B------:R-:W-:Y:S02]  /*0120*/  UIADD3 UR4, UP1, UR4, 0x1f0, URZ ;  /* 0x000001f004047890 */ /* 0x000fe4000ff3e03f */
[----:B------:R-:W-:Y:S02]  /*0130*/  UIADD3.X UR9, URZ, UR5, URZ, UP0, !UPT ;  /* 0x000000053f097290 */ /* 0x000fe400087fe43f */
[----:B------:R-:W-:-:S07]  /*0140*/  UIADD3.X UR5, URZ, UR5, URZ, UP1, !UPT ;  /* 0x000000053f057290 */ /* 0x000fce0008ffe43f */
[----:B------:R0:W-:Y:S02]  /*0150*/  UTMACCTL.PF [UR8] ;  /* 0x00000000080079b9 */ /* 0x0001e40008040000 */
[----:B------:R0:W-:Y:S02]  /*0160*/  UTMACCTL.PF [UR4] ;  /* 0x00000000040079b9 */ /* 0x0001e40008040000 */
[----:B0-----:R-:W-:Y:S01]  /*0170*/  NOP ;  /* 0x0000000000007918 */ /* 0x001fe20000000000 */
.L_x_1:
[----:B------:R-:W-:Y:S05]  /*0180*/  BSYNC B0 ;  /* 0x0000000000007941 */ /* 0x000fea0003800000 */
.L_x_0:
[----:B------:R-:W0:Y:S01]  /*0190*/  SHFL.IDX PT, R5, R0, RZ, 0x1f ;  /* 0x00001fff00057589 */ /* 0x000e2200000e0000 */
[----:B-1----:R-:W-:Y:S01]  /*01a0*/  R2UR UR14, R4 ;  /* 0x00000000040e72ca */ /* 0x002fe200000e0000 */
[----:B------:R-:W-:-:S04]  /*01b0*/  UISETP.NE.AND UP0, UPT, UR6, 0x3, UPT ;  /* 0x000000030600788c */ /* 0x000fc8000bf05270 */
[----:B------:R-:W-:-:S08]  /*01c0*/  UISETP.EQ.OR UP0, UPT, UR6, URZ, !UP0 ;  /* 0x0000003f0600728c */ /* 0x000fd0000c702670 */
[----:B------:R-:W-:Y:S02]  /*01d0*/  UIADD3 UR12, UR14, -0x1, URZ ;  /* 0xffffffff0e0c7890 */ /* 0x000fe4000fffe03f */
[----:B------:R-:W-:Y:S02]  /*01e0*/  UISETP.EQ.AND UP0, UPT, UR14, URZ, UP0 ;  /* 0x0000003f0e00728c */ /* 0x000fe40008702270 */
[----:B------:R-:W-:Y:S02]  /*01f0*/  UISETP.GE.U32.AND UP1, UPT, UR12, 0x2, UPT ;  /* 0x000000020c00788c */ /* 0x000fe4000bf26070 */
[----:B------:R-:W-:Y:S01]  /*0200*/  USEL UR13, URZ, 0x1, !UP0 ;  /* 0x000000013f0d7887 */ /* 0x000fe2000c000000 */
[----:B0-----:R-:W-:-:S03]  /*0210*/  ISETP.NE.AND P0, PT, R5, RZ, PT ;  /* 0x000000ff0500720c */ /* 0x001fc60003f05270 */
[----:B------:R-:W-:-:S10]  /*0220*/  USEL UR13, UR13, 0x2, UP1 ;  /* 0x000000020d0d7887 */ /* 0x000fd40008800000 */
[----:B------:R-:W-:Y:S05]  /*0230*/  @P0 BRA `(.L_x_2) ;  /* 0x0000000000f40947 */ /* 0x000fea0003800000 */
[----:B------:R-:W-:Y:S01]  /*0240*/  ELECT P0, URZ, PT ;  /* 0x00000000003f782f */ /* 0x000fe20003800000 */
[----:B------:R-:W-:-:S12]  /*0250*/  BSSY B0, `(.L_x_2) ;  /* 0x000003b000007945 */ /* 0x000fd80003800000 */
[----:B------:R-:W-:Y:S05]  /*0260*/  @!P0 BRA `(.L_x_3) ;  /* 0x0000000000e48947 */ /* 0x000fea0003800000 */
[----:B------:R-:W0:Y:S01]  /*0270*/  S2UR UR7, SR_CgaCtaId ;  /* 0x00000000000779c3 */ /* 0x000e220000008800 */
[----:B------:R-:W-:Y:S01]  /*0280*/  UMOV UR4, 0x400 ;  /* 0x0000040000047882 */ /* 0x000fe20000000000 */
[----:B------:R-:W-:Y:S01]  /*0290*/  UMOV UR5, 0x1 ;  /* 0x0000000100057882 */ /* 0x000fe20000000000 */
[----:B------:R-:W-:Y:S02]  /*02a0*/  UMOV UR8, 0x80 ;  /* 0x0000008000087882 */ /* 0x000fe40000000000 */
[----:B------:R-:W-:-:S04]  /*02b0*/  UIADD3 UR8, -UR8, 0x100000, URZ ;  /* 0x0010000008087890 */ /* 0x000fc8000fffe13f */
[----:B------:R-:W-:Y:S02]  /*02c0*/  USHF.L.U32 UR9, UR8, 0xb, URZ ;  /* 0x0000000b08097899 */ /* 0x000fe4000800063f */
[----:B------:R-:W-:Y:S02]  /*02d0*/  USHF.L.U32 UR8, UR8, 0x1, URZ ;  /* 0x0000000108087899 */ /* 0x000fe4000800063f */
[----:B0-----:R-:W-:Y:S02]  /*02e0*/  ULEA UR7, UR7, UR4, 0x18 ;  /* 0x0000000407077291 */ /* 0x001fe4000f8ec03f */
[----:B------:R-:W-:-:S04]  /*02f0*/  UIADD3 UR4, -UR5, 0x100000, URZ ;  /* 0x0010000005047890 */ /* 0x000fc8000fffe13f */
[----:B------:R-:W-:Y:S02]  /*0300*/  USHF.L.U32 UR5, UR4, 0xb, URZ ;  /* 0x0000000b04057899 */ /* 0x000fe4000800063f */
[----:B------:R-:W-:Y:S01]  /*0310*/  USHF.L.U32 UR4, UR4, 0x1, URZ ;  /* 0x0000000104047899 */ /* 0x000fe2000800063f */
[----:B------:R-:W0:Y:S11]  /*0320*/  FENCE.VIEW.ASYNC.S ;  /* 0x00000000000073c6 */ /* 0x000e360000000000 */
[----:B0-----:R0:W1:Y:S01]  /*0330*/  SYNCS.EXCH.64 URZ, [UR7], UR4 ;  /* 0x00000004073f75b2 */ /* 0x0010620008000100 */
[----:B------:R0:W2:Y:S01]  /*0340*/  SYNCS.EXCH.64 URZ, [UR7+0xb0], UR8 ;  /* 0x0000b008073f75b2 */ /* 0x0000a20008000100 */
[----:B------:R0:W3:Y:S01]  /*0350*/  SYNCS.EXCH.64 URZ, [UR7+0x8], UR4 ;  /* 0x00000804073f75b2 */ /* 0x0000e20008000100 */
[----:B------:R0:W4:Y:S01]  /*0360*/  SYNCS.EXCH.64 URZ, [UR7+0xb8], UR8 ;  /* 0x0000b808073f75b2 */ /* 0x0001220008000100 */
[----:B------:R0:W0:Y:S01]  /*0370*/  SYNCS.EXCH.64 URZ, [UR7+0x10], UR4 ;  /* 0x00001004073f75b2 */ /* 0x0000220008000100 */
        /* <DEDUP_REMOVED lines=39> */
[----:B-1234-:R-:W-:Y:S01]  /*05f0*/  NOP ;  /* 0x0000000000007918 */ /* 0x01efe20000000000 */
.L_x_3:
[----:B0-----:R-:W-:Y:S05]  /*0600*/  BSYNC B0 ;  /* 0x0000000000007941 */ /* 0x001fea0003800000 */
.L_x_2:
[----:B------:R-:W0:Y:S01]  /*0610*/  SHFL.IDX PT, R5, R0, RZ, 0x1f ;  /* 0x00001fff00057589 */ /* 0x000e2200000e0000 */
[----:B------:R-:W-:Y:S01]  /*0620*/  ELECT P0, URZ, PT ;  /* 0x00000000003f782f */ /* 0x000fe20003800000 */
[----:B------:R-:W-:Y:S01]  /*0630*/  NOP ;  /* 0x0000000000007918 */ /* 0x000fe20000000000 */
[----:B------:R-:W-:Y:S01]  /*0640*/  ELECT P1, URZ, PT ;  /* 0x00000000003f782f */ /* 0x000fe20003820000 */
[----:B------:R-:W1:Y:S01]  /*0650*/  SHFL.IDX PT, R4, R0, RZ, 0x1f ;  /* 0x00001fff00047589 */ /* 0x000e6200000e0000 */
[----:B------:R-:W-:Y:S01]  /*0660*/  UMOV UR4, 0x20 ;  /* 0x0000002000047882 */ /* 0x000fe20000000000 */
[----:B------:R-:W-:Y:S01]  /*0670*/  UMOV UR9, 0x80 ;  /* 0x0000008000097882 */ /* 0x000fe20000000000 */
[----:B------:R-:W-:Y:S01]  /*0680*/  NOP ;  /* 0x0000000000007918 */ /* 0x000fe20000000000 */
[----:B------:R2:W3:Y:S01]  /*0690*/  SHFL.IDX PT, R0, R3, RZ, 0x1f ;  /* 0x00001fff03007589 */ /* 0x0004e200000e0000 */
[----:B------:R-:W-:Y:S01]  /*06a0*/  ULDC.64 UR22, c[0x0][0x208] ;  /* 0x0000820000167ab9 */ /* 0x000fe20000000a00 */
[----:B--2---:R-:W-:-:S04]  /*06b0*/  SHF.R.S32.HI R3, RZ, 0x1f, R2 ;  /* 0x0000001fff037819 */ /* 0x004fc80000011402 */
[----:B------:R-:W-:Y:S02]  /*06c0*/  LEA.HI R3, R3, R2, RZ, 0x7 ;  /* 0x0000000203037211 */ /* 0x000fe400078f38ff */
[----:B0-----:R-:W-:Y:S02]  /*06d0*/  ISETP.NE.OR P0, PT, R5, RZ, !P0 ;  /* 0x000000ff0500720c */ /* 0x001fe40004705670 */
[----:B------:R-:W-:Y:S02]  /*06e0*/  LOP3.LUT R3, R3, 0xffffff80, RZ, 0xc0, !PT ;  /* 0xffffff8003037812 */ /* 0x000fe400078ec0ff */
[----:B-1----:R-:W-:-:S03]  /*06f0*/  ISETP.NE.OR P1, PT, R4, RZ, !P1 ;  /* 0x000000ff0400720c */ /* 0x002fc60004f25670 */
[----:B------:R-:W-:Y:S01]  /*0700*/  IMAD.IADD R3, R2, 0x1, -R3 ;  /* 0x0000000102037824 */ /* 0x000fe200078e0a03 */
[----:B---3--:R-:W-:-:S05]  /*0710*/  R2UR UR17, R0 ;  /* 0x00000000001172ca */ /* 0x008fca00000e0000 */
[----:B------:R-:W-:-:S04]  /*0720*/  VOTEU.ALL UP0, P0 ;  /* 0x00000000003f7886 */ /* 0x000fc80000000000 */
[----:B------:R-:W-:Y:S01]  /*0730*/  VOTEU.ALL UP1, P1 ;  /* 0x00000000003f7886 */ /* 0x000fe20000820000 */
[----:B------:R-:W0:Y:S01]  /*0740*/  @!UP0 S2UR UR8, SR_CgaCtaId ;  /* 0x00000000000889c3 */ /* 0x000e220000008800 */
[----:B------:R-:W-:Y:S01]  /*0750*/  @!UP0 UMOV UR7, 0x400 ;  /* 0x0000040000078882 */ /* 0x000fe20000000000 */
[----:B------:R-:W-:-:S04]  /*0760*/  @!UP0 UIADD3 UR4, -UR4, 0x100000, URZ ;  /* 0x0010000004048890 */ /* 0x000fc8000fffe13f */
[----:B------:R-:W-:Y:S02]  /*0770*/  @!UP0 USHF.L.U32 UR5, UR4, 0xb, URZ ;  /* 0x0000000b04058899 */ /* 0x000fe4000800063f */
[----:B------:R-:W-:Y:S01]  /*0780*/  @!UP0 USHF.L.U32 UR4, UR4, 0x1, URZ ;  /* 0x0000000104048899 */ /* 0x000fe2000800063f */
[----:B------:R-:W-:Y:S01]  /*0790*/  @!UP1 UMOV UR10, 0x400 ;  /* 0x00000400000a9882 */ /* 0x000fe20000000000 */
[----:B------:R-:W-:Y:S01]  /*07a0*/  VOTEU.ALL UP2, P1 ;  /* 0x00000000003f7886 */ /* 0x000fe20000840000 */
[----:B------:R-:W-:Y:S01]  /*07b0*/  VOTEU.ALL UP3, P1 ;  /* 0x00000000003f7886 */ /* 0x000fe20000860000 */
[----:B------:R-:W-:Y:S01]  /*07c0*/  VOTEU.ALL UP4, P1 ;  /* 0x00000000003f7886 */ /* 0x000fe20000880000 */
[----:B------:R-:W1:Y:S01]  /*07d0*/  @!UP1 S2UR UR11, SR_CgaCtaId ;  /* 0x00000000000b99c3 */ /* 0x000e620000008800 */
[----:B------:R-:W-:Y:S01]  /*07e0*/  VOTEU.ALL UP5, P1 ;  /* 0x00000000003f7886 */ /* 0x000fe200008a0000 */
[----:B------:R-:W-:Y:S01]  /*07f0*/  ISETP.NE.AND P1, PT, RZ, UR14, PT ;  /* 0x0000000eff007c0c */ /* 0x000fe2000bf25270 */
[----:B0-----:R-:W-:-:S02]  /*0800*/  @!UP0 ULEA UR7, UR8, UR7, 0x18 ;  /* 0x0000000708078291 */ /* 0x001fc4000f8ec03f */
[----:B------:R-:W-:-:S04]  /*0810*/  @!UP1 UIADD3 UR8, -UR9, 0x100000, URZ ;  /* 0x0010000009089890 */ /* 0x000fc8000fffe13f */
[----:B------:R-:W-:Y:S02]  /*0820*/  @!UP1 USHF.L.U32 UR9, UR8, 0xb, URZ ;  /* 0x0000000b08099899 */ /* 0x000fe4000800063f */
[----:B------:R-:W-:Y:S01]  /*0830*/  @!UP1 USHF.L.U32 UR8, UR8, 0x1, URZ ;  /* 0x0000000108089899 */ /* 0x000fe2000800063f */
[----:B------:R-:W-:Y:S01]  /*0840*/  VOTEU.ALL UP0, P0 ;  /* 0x00000000003f7886 */ /* 0x000fe20000000000 */
[----:B-1----:R-:W-:Y:S01]  /*0850*/  @!UP1 ULEA UR10, UR11, UR10, 0x18 ;  /* 0x0000000a0b0a9291 */ /* 0x002fe2000f8ec03f */
[----:B------:R-:W-:Y:S01]  /*0860*/  VOTEU.ALL UP1, P0 ;  /* 0x00000000003f7886 */ /* 0x000fe20000020000 */
[----:B------:R-:W0:Y:S02]  /*0870*/  FENCE.VIEW.ASYNC.S ;  /* 0x00000000000073c6 */ /* 0x000e240000000000 */
[----:B0-----:R-:W0:Y:S02]  /*0880*/  @!UP0 SYNCS.EXCH.64 URZ, [UR7+0x190], UR4 ;  /* 0x00019004073f85b2 */ /* 0x001e240008000100 */
[----:B------:R1:W0:Y:S01]  /*0890*/  @!UP1 SYNCS.EXCH.64 URZ, [UR7+0x198], UR4 ;  /* 0x00019804073f95b2 */ /* 0x0002220008000100 */
[----:B------:R-:W-:Y:S01]  /*08a0*/  NOP ;  /* 0x0000000000007918 */ /* 0x000fe20000000000 */
[----:B-1----:R-:W-:-:S02]  /*08b0*/  ULDC.64 UR4, c[0x0][0x598] ;  /* 0x0001660000047ab9 */ /* 0x002fc40000000a00 */
[----:B------:R-:W-:Y:S02]  /*08c0*/  ISETP.NE.U32.AND P0, PT, RZ, UR4, PT ;  /* 0x00000004ff007c0c */ /* 0x000fe4000bf05070 */
[----:B------:R1:W0:Y:S02]  /*08d0*/  @!UP2 SYNCS.EXCH.64 URZ, [UR10+0x170], UR8 ;  /* 0x000170080a3fa5b2 */ /* 0x0002240008000100 */
[----:B------:R-:W-:Y:S01]  /*08e0*/  ISETP.NE.AND.EX P0, PT, RZ, UR5, PT, P0 ;  /* 0x00000005ff007c0c */ /* 0x000fe2000bf05300 */
[----:B------:R1:W0:Y:S01]  /*08f0*/  @!UP3 SYNCS.EXCH.64 URZ, [UR10+0x178], UR8 ;  /* 0x000178080a3fb5b2 */ /* 0x0002220008000100 */
[----:B------:R1:W0:Y:S01]  /*0900*/  @!UP4 SYNCS.EXCH.64 URZ, [UR10+0x180], UR8 ;  /* 0x000180080a3fc5b2 */ /* 0x0002220008000100 */
[----:B------:R1:W0:Y:S01]  /*0910*/  @!UP5 SYNCS.EXCH.64 URZ, [UR10+0x188], UR8 ;  /* 0x000188080a3fd5b2 */ /* 0x0002220008000100 */
[----:B------:R-:W-:Y:S01]  /*0920*/  NOP ;  /* 0x0000000000007918 */ /* 0x000fe20000000000 */
[----:B0-----:R-:W-:Y:S08]  /*0930*/  BAR.SYNC.DEFER_BLOCKING 0x0 ;  /* 0x0000000000007b1d */ /* 0x001ff00000010000 */
[----:B-1----:R-:W-:Y:S05]  /*0940*/  @!P0 BRA `(.L_x_4) ;  /* 0x0000000000208947 */ /* 0x002fea0003800000 */
[----:B------:R-:W0:Y:S02]  /*0950*/  LDC.64 R4, c[0x0][0x598] ;  /* 0x00016600ff047b82 */ /* 0x000e240000000a00 */
[----:B0-----:R-:W2:Y:S02]  /*0960*/  LDG.E.64 R4, desc[UR22][R4.64] ;  /* 0x0000001604047981 */ /* 0x001ea4000c1e1b00 */
[----:B--2---:R-:W-:-:S04]  /*0970*/  ISETP.NE.U32.AND P0, PT, R4, RZ, PT ;  /* 0x000000ff0400720c */ /* 0x004fc80003f05070 */
[----:B------:R-:W-:-:S13]  /*0980*/  ISETP.NE.AND.EX P0, PT, R5, RZ, PT, P0 ;  /* 0x000000ff0500720c */ /* 0x000fda0003f05300 */
[----:B------:R-:W-:Y:S05]  /*0990*/  @!P0 BRA `(.L_x_4) ;  /* 0x00000000000c8947 */ /* 0x000fea0003800000 */
[----:B------:R-:W2:Y:S02]  /*09a0*/  LD.E R4, desc[UR22][R4.64] ;  /* 0x0000001604047980 */ /* 0x000ea4000c101900 */
[----:B--2---:R-:W-:Y:S01]  /*09b0*/  R2UR UR25, R4 ;  /* 0x00000000041972ca */ /* 0x004fe200000e0000 */
[----:B------:R-:W-:-:S14]  /*09c0*/  BRA `(.L_x_5) ;  /* 0x0000000000247947 */ /* 0x000fdc0003800000 */
.L_x_4:
[----:B------:R-:W-:Y:S02]  /*09d0*/  ULDC.64 UR4, c[0x0][0x588] ;  /* 0x0001620000047ab9 */ /* 0x000fe40000000a00 */
[----:B------:R-:W-:-:S04]  /*09e0*/  ISETP.NE.U32.AND P0, PT, RZ, UR4, PT ;  /* 0x00000004ff007c0c */ /* 0x000fc8000bf05070 */
[----:B------:R-:W-:-:S13]  /*09f0*/  ISETP.NE.AND.EX P0, PT, RZ, UR5, PT, P0 ;  /* 0x00000005ff007c0c */ /* 0x000fda000bf05300 */
[----:B------:R-:W-:Y:S05]  /*0a00*/  @!P0 BRA `(.L_x_6) ;  /* 0x0000000000108947 */ /* 0x000fea0003800000 */
[----:B------:R-:W0:Y:S02]  /*0a10*/  LDC.64 R4, c[0x0][0x588] ;  /* 0x00016200ff047b82 */ /* 0x000e240000000a00 */
[----:B0-----:R-:W2:Y:S02]  /*0a20*/  LDG.E R4, desc[UR22][R4.64] ;  /* 0x0000001604047981 */ /* 0x001ea4000c1e1900 */
[----:B--2---:R-:W-:Y:S01]  /*0a30*/  R2UR UR25, R4 ;  /* 0x00000000041972ca */ /* 0x004fe200000e0000 */
[----:B------:R-:W-:-:S14]  /*0a40*/  BRA `(.L_x_5) ;  /* 0x0000000000047947 */ /* 0x000fdc0003800000 */
.L_x_6:
[----:B------:R-:W-:-:S05]  /*0a50*/  ULDC UR25, c[0x0][0x580] ;  /* 0x0001600000197ab9 */ /* 0x000fca0000000800 */
.L_x_5:
[----:B------:R-:W-:Y:S02]  /*0a60*/  ULDC.64 UR4, c[0x0][0x5a0] ;  /* 0x0001680000047ab9 */ /* 0x000fe40000000a00 */
[----:B------:R-:W-:-:S04]  /*0a70*/  ISETP.NE.U32.AND P0, PT, RZ, UR4, PT ;  /* 0x00000004ff007c0c */ /* 0x000fc8000bf05070 */
[----:B------:R-:W-:-:S13]  /*0a80*/  ISETP.NE.AND.EX P0, PT, RZ, UR5, PT, P0 ;  /* 0x00000005ff007c0c */ /* 0x000fda000bf05300 */
[----:B------:R-:W-:Y:S05]  /*0a90*/  @!P0 BRA `(.L_x_7) ;  /* 0x0000000000208947 */ /* 0x000fea0003800000 */
        /* <DEDUP_REMOVED lines=8> */
.L_x_7:
        /* <DEDUP_REMOVED lines=8> */
.L_x_9:
[----:B------:R-:W-:-:S05]  /*0ba0*/  ULDC UR26, c[0x0][0x584] ;  /* 0x00016100001a7ab9 */ /* 0x000fca0000000800 */
.L_x_8:
[----:B------:R-:W0:Y:S01]  /*0bb0*/  LDC R0, c[0x0][0x65c] ;  /* 0x00019700ff007b82 */ /* 0x000e220000000800 */
[----:B------:R-:W1:Y:S01]  /*0bc0*/  S2R R12, SR_CTAID.Y ;  /* 0x00000000000c7919 */ /* 0x000e620000002600 */
[----:B------:R-:W-:Y:S01]  /*0bd0*/  IMAD.MOV.U32 R5, RZ, RZ, RZ ;  /* 0x000000ffff057224 */ /* 0x000fe200078e00ff */
[----:B------:R-:W-:Y:S01]  /*0be0*/  UISETP.NE.AND UP0, UPT, UR14, 0x2, UPT ;  /* 0x000000020e00788c */ /* 0x000fe2000bf05270 */
[----:B------:R-:W2:Y:S01]  /*0bf0*/  S2R R4, SR_CTAID.X ;  /* 0x0000000000047919 */ /* 0x000ea20000002500 */
[----:B------:R-:W-:Y:S01]  /*0c00*/  ULDC UR7, c[0x0][0x28c] ;  /* 0x0000a30000077ab9 */ /* 0x000fe20000000800 */
[----:B------:R-:W-:Y:S01]  /*0c10*/  UMOV UR5, URZ ;  /* 0x0000003f00057c82 */ /* 0x000fe20008000000 */
[----:B------:R-:W-:Y:S02]  /*0c20*/  UIADD3 UR7, UR7, 0x1f, URZ ;  /* 0x0000001f07077890 */ /* 0x000fe4000fffe03f */
[----:B------:R-:W-:Y:S01]  /*0c30*/  PLOP3.LUT P0, PT, PT, PT, UP0, 0x80, 0x0 ;  /* 0x000000000000781c */ /* 0x000fe20003f0f008 */
[----:B------:R-:W-:Y:S01]  /*0c40*/  UMOV UR4, URZ ;  /* 0x0000003f00047c82 */ /* 0x000fe20008000000 */
[----:B------:R-:W-:Y:S01]  /*0c50*/  ULDC.64 UR18, c[0x0][0x650] ;  /* 0x0001940000127ab9 */ /* 0x000fe20000000a00 */
[----:B------:R-:W-:-:S04]  /*0c60*/  USHF.R.S32.HI UR10, URZ, 0x1f, UR7 ;  /* 0x0000001f3f0a7899 */ /* 0x000fc80008011407 */
[----:B------:R-:W-:-:S04]  /*0c70*/  ULEA.HI UR10, UR10, UR7, URZ, 0x5 ;  /* 0x000000070a0a7291 */ /* 0x000fc8000f8f283f */
[----:B------:R-:W-:Y:S01]  /*0c80*/  USHF.R.S32.HI UR14, URZ, 0x5, UR10 ;  /* 0x000000053f0e7899 */ /* 0x000fe2000801140a */
[----:B0-----:R-:W-:-:S13]  /*0c90*/  ISETP.NE.AND P2, PT, R0, 0x1, PT ;  /* 0x000000010000780c */ /* 0x001fda0003f45270 */
[----:B------:R-:W2:Y:S01]  /*0ca0*/  @P2 LDC R9, c[0x0][0x10] ;  /* 0x00000400ff092b82 */ /* 0x000ea20000000800 */
[----:B-1----:R-:W-:Y:S02]  /*0cb0*/  @P2 IMAD.MOV.U32 R6, RZ, RZ, R12 ;  /* 0x000000ffff062224 */ /* 0x002fe400078e000c */
[----:B------:R-:W-:-:S05]  /*0cc0*/  @P2 IMAD.MOV.U32 R7, RZ, RZ, RZ ;  /* 0x000000ffff072224 */ /* 0x000fca00078e00ff */
[----:B------:R-:W0:Y:S01]  /*0cd0*/  @!P2 LDC R11, c[0x0][0xc] ;  /* 0x00000300ff0bab82 */ /* 0x000e220000000800 */
[----:B------:R-:W-:Y:S01]  /*0ce0*/  ULDC UR8, c[0x0][0xc] ;  /* 0x0000030000087ab9 */ /* 0x000fe20000000800 */
[----:B------:R-:W-:Y:S01]  /*0cf0*/  ULDC UR9, c[0x0][0x10] ;  /* 0x0000040000097ab9 */ /* 0x000fe20000000800 */
[----:B------:R-:W-:Y:S01]  /*0d00*/  ULDC UR7, c[0x0][0x14] ;  /* 0x0000050000077ab9 */ /* 0x000fe20000000800 */
[----:B------:R-:W-:-:S04]  /*0d10*/  UIMAD.WIDE.U32 UR8, UR8, UR9, URZ ;  /* 0x00000009080872a5 */ /* 0x000fc8000f8e003f */
[----:B------:R-:W-:Y:S02]  /*0d20*/  UIMAD.WIDE.U32 UR20, UR8, UR7, URZ ;  /* 0x00000007081472a5 */ /* 0x000fe4000f8e003f */
[----:B------:R-:W-:-:S04]  /*0d30*/  UIMAD UR15, UR9, UR7, URZ ;  /* 0x00000007090f72a4 */ /* 0x000fc8000f8e023f */
[----:B------:R-:W-:Y:S01]  /*0d40*/  UIADD3 UR15, UR21, UR15, URZ ;  /* 0x0000000f150f7290 */ /* 0x000fe2000fffe03f */
[----:B--2---:R-:W-:-:S04]  /*0d50*/  @P2 IMAD.WIDE.U32 R8, R4, R9, R6 ;  /* 0x0000000904082225 */ /* 0x004fc800078e0006 */
[----:B------:R-:W-:Y:S02]  /*0d60*/  @P2 IMAD.MOV.U32 R13, RZ, RZ, R8 ;  /* 0x000000ffff0d2224 */ /* 0x000fe400078e0008 */
[----:B0-----:R-:W-:-:S04]  /*0d70*/  @!P2 IMAD.WIDE.U32 R6, R11, R12, R4 ;  /* 0x0000000c0b06a225 */ /* 0x001fc800078e0004 */
[----:B------:R-:W-:Y:S02]  /*0d80*/  @P2 IMAD.MOV.U32 R11, RZ, RZ, RZ ;  /* 0x000000ffff0b2224 */ /* 0x000fe400078e00ff */
[----:B------:R-:W-:Y:S02]  /*0d90*/  @!P2 IMAD.MOV.U32 R13, RZ, RZ, R6 ;  /* 0x000000ffff0da224 */ /* 0x000fe400078e0006 */
[----:B------:R-:W-:Y:S02]  /*0da0*/  @P2 IMAD.IADD R10, R9, 0x1, R11 ;  /* 0x00000001090a2824 */ /* 0x000fe400078e020b */
[----:B------:R-:W-:Y:S01]  /*0db0*/  @!P2 IMAD.MOV.U32 R10, RZ, RZ, R7 ;  /* 0x000000ffff0aa224 */ /* 0x000fe200078e0007 */
[----:B------:R0:W-:Y:S01]  /*0dc0*/  STL [R1+0x80], R13 ;  /* 0x0000800d01007387 */ /* 0x0001e20000100800 */
[----:B------:R-:W-:Y:S02]  /*0dd0*/  IMAD.MOV.U32 R18, RZ, RZ, R13 ;  /* 0x000000ffff127224 */ /* 0x000fe400078e000d */
[----:B------:R-:W-:Y:S01]  /*0de0*/  IMAD.MOV.U32 R19, RZ, RZ, R10 ;  /* 0x000000ffff137224 */ /* 0x000fe200078e000a */
[----:B------:R0:W-:Y:S01]  /*0df0*/  STL [R1+0x7c], R10 ;  /* 0x00007c0a01007387 */ /* 0x0001e20000100800 */
[----:B------:R-:W-:Y:S05]  /*0e00*/  @P0 BRA `(.L_x_10) ;  /* 0x0000000000280947 */ /* 0x000fea0003800000 */
[----:B------:R-:W-:Y:S01]  /*0e10*/  IADD3 R18, P0, R18, UR20, RZ ;  /* 0x0000001412127c10 */ /* 0x000fe2000ff1e0ff */
[----:B------:R-:W-:Y:S02]  /*0e20*/  UISETP.GE.U32.AND UP0, UPT, UR14, 0x16, UPT ;  /* 0x000000160e00788c */ /* 0x000fe4000bf06070 */
[----:B------:R-:W-:Y:S01]  /*0e30*/  UIMAD.WIDE.U32 UR4, UR14, -0x45d1745d, URZ ;  /* 0xba2e8ba30e0478a5 */ /* 0x000fe2000f8e003f */
[----:B------:R-:W-:Y:S01]  /*0e40*/  IADD3.X R19, R19, UR15, RZ, P0, !PT ;  /* 0x0000000f13137c10 */ /* 0x000fe200087fe4ff */
[----:B------:R1:W-:Y:S02]  /*0e50*/  STL [R1+0x80], R18 ;  /* 0x0000801201007387 */ /* 0x0003e40000100800 */
[----:B------:R-:W-:Y:S02]  /*0e60*/  USHF.R.U32.HI UR5, URZ, 0x4, UR5 ;  /* 0x000000043f057899 */ /* 0x000fe40008011605 */
[----:B------:R1:W-:Y:S01]  /*0e70*/  STL [R1+0x7c], R19 ;  /* 0x00007c1301007387 */ /* 0x0003e20000100800 */
[----:B------:R-:W-:-:S02]  /*0e80*/  UMOV UR4, URZ ;  /* 0x0000003f00047c82 */ /* 0x000fc40008000000 */
[----:B------:R-:W-:Y:S02]  /*0e90*/  @UP0 ULOP3.LUT UR4, UR5, 0x1, URZ, 0xc0, !UPT ;  /* 0x0000000105040892 */ /* 0x000fe4000f8ec03f */
[----:B------:R-:W-:-:S12]  /*0ea0*/  UIMAD UR5, UR5, -0x16, UR14 ;  /* 0xffffffea050578a4 */ /* 0x000fd8000f8e020e */
.L_x_10:
[----:B------:R-:W-:Y:S01]  /*0eb0*/  IMAD.MOV.U32 R8, RZ, RZ, -0x1 ;  /* 0xffffffffff087424 */ /* 0x000fe200078e00ff */
[----:B------:R-:W-:Y:S01]  /*0ec0*/  ISETP.GE.U32.AND P0, PT, R18, UR18, PT ;  /* 0x0000001212007c0c */ /* 0x000fe2000bf06070 */
[----:B------:R-:W-:Y:S01]  /*0ed0*/  IMAD.MOV.U32 R6, RZ, RZ, -0x1 ;  /* 0xffffffffff067424 */ /* 0x000fe200078e00ff */
[----:B------:R-:W-:Y:S01]  /*0ee0*/  PRMT R0, RZ, 0x7610, R0 ;  /* 0x00007610ff007816 */ /* 0x000fe20000000000 */
[----:B------:R-:W-:Y:S01]  /*0ef0*/  IMAD.MOV.U32 R7, RZ, RZ, -0x1 ;  /* 0xffffffffff077424 */ /* 0x000fe200078e00ff */
[----:B------:R2:W-:Y:S01]  /*0f00*/  STL [R1+0x84], R8 ;  /* 0x0000840801007387 */ /* 0x0005e20000100800 */
[----:B------:R-:W-:-:S03]  /*0f10*/  ISETP.GE.U32.AND.EX P0, PT, R19, UR19, PT, P0 ;  /* 0x0000001313007c0c */ /* 0x000fc6000bf06100 */
[----:B------:R2:W-:Y:S04]  /*0f20*/  STL [R1+0x78], R6 ;  /* 0x0000780601007387 */ /* 0x0005e80000100800 */
[----:B------:R2:W-:Y:S06]  /*0f30*/  STL [R1+0x88], R7 ;  /* 0x0000880701007387 */ /* 0x0005ec0000100800 */
[----:B------:R-:W-:Y:S05]  /*0f40*/  @P0 BRA `(.L_x_11) ;  /* 0x0000000400680947 */ /* 0x000fea0003800000 */
[----:B------:R-:W3:Y:S01]  /*0f50*/  LDC.64 R14, c[0x0][0x628] ;  /* 0x00018a00ff0e7b82 */ /* 0x000ee20000000a00 */
[----:B--2---:R-:W-:Y:S02]  /*0f60*/  IMAD.MOV.U32 R6, RZ, RZ, R18 ;  /* 0x000000ffff067224 */ /* 0x004fe400078e0012 */
[----:B------:R-:W-:-:S05]  /*0f70*/  IMAD.MOV.U32 R7, RZ, RZ, R19 ;  /* 0x000000ffff077224 */ /* 0x000fca00078e0013 */
[----:B------:R-:W2:Y:S08]  /*0f80*/  LDC R0, c[0x0][0x630] ;  /* 0x00018c00ff007b82 */ /* 0x000eb00000000800 */
[----:B------:R-:W4:Y:S01]  /*0f90*/  LDC.64 R16, c[0x0][0x620] ;  /* 0x00018800ff107b82 */ /* 0x000f220000000a00 */
[----:B---3--:R-:W-:-:S04]  /*0fa0*/  ISETP.NE.U32.AND P0, PT, R14, RZ, PT ;  /* 0x000000ff0e00720c */ /* 0x008fc80003f05070 */
[----:B------:R-:W-:-:S13]  /*0fb0*/  ISETP.NE.AND.EX P0, PT, R15, RZ, PT, P0 ;  /* 0x000000ff0f00720c */ /* 0x000fda0003f05300 */
[----:B--2-4-:R-:W-:Y:S05]  /*0fc0*/  @!P0 BRA `(.L_x_12) ;  /* 0x0000000000288947 */ /* 0x014fea0003800000 */
[----:B------:R-:W2:Y:S02]  /*0fd0*/  LDC R11, c[0x0][0x634] ;  /* 0x00018d00ff0b7b82 */ /* 0x000ea40000000800 */
[----:B--2---:R-:W-:-:S05]  /*0fe0*/  IADD3 R11, P0, R18, R11, RZ ;  /* 0x0000000b120b7210 */ /* 0x004fca0007f1e0ff */
[----:B0-----:R-:W-:-:S04]  /*0ff0*/  IMAD.X R13, RZ, RZ, R19, P0 ;  /* 0x000000ffff0d7224 */ /* 0x001fc800000e0613 */
[----:B------:R-:W-:-:S04]  /*1000*/  IMAD.WIDE.U32 R6, R13, R14, RZ ;  /* 0x0000000e0d067225 */ /* 0x000fc800078e00ff */
[----:B------:R-:W-:-:S04]  /*1010*/  IMAD.WIDE.U32 R8, P0, R11, R15, R6 ;  /* 0x0000000f0b087225 */ /* 0x000fc80007800006 */
[----:B------:R-:W-:-:S04]  /*1020*/  IMAD.WIDE.U32 R6, R11, R14, RZ ;  /* 0x0000000e0b067225 */ /* 0x000fc800078e00ff */
[----:B------:R-:W-:Y:S01]  /*1030*/  IMAD.X R11, RZ, RZ, RZ, P0 ;  /* 0x000000ffff0b7224 */ /* 0x000fe200000e06ff */
[----:B------:R-:W-:Y:S01]  /*1040*/  IADD3 RZ, P0, R7, R8, RZ ;  /* 0x0000000807ff7210 */ /* 0x000fe20007f1e0ff */
[----:B------:R-:W-:-:S04]  /*1050*/  IMAD.MOV.U32 R10, RZ, RZ, R9 ;  /* 0x000000ffff0a7224 */ /* 0x000fc800078e0009 */
[----:B------:R-:W-:-:S08]  /*1060*/  IMAD.WIDE.U32.X R6, R13, R15, R10, P0 ;  /* 0x0000000f0d067225 */ /* 0x000fd000000e040a */
.L_x_12:
[-CC-:B------:R-:W-:Y:S01]  /*1070*/  SHF.R.U64 R25, R6, R0.reuse, R7.reuse ;  /* 0x0000000006197219 */ /* 0x180fe20000001207 */
[----:B0-----:R-:W0:Y:S01]  /*1080*/  LDC R10, c[0x0][0x618] ;  /* 0x00018600ff0a7b82 */ /* 0x001e220000000800 */
[----:B------:R-:W-:Y:S01]  /*1090*/  SHF.R.U32.HI R5, RZ, R0, R7 ;  /* 0x00000000ff057219 */ /* 0x000fe20000011607 */
[----:B------:R-:W-:Y:S01]  /*10a0*/  IMAD.MOV.U32 R6, RZ, RZ, R18 ;  /* 0x000000ffff067224 */ /* 0x000fe200078e0012 */
[----:B------:R-:W-:Y:S01]  /*10b0*/  IADD3 R9, P0, RZ, -R25, RZ ;  /* 0x80000019ff097210 */ /* 0x000fe20007f1e0ff */
[----:B------:R-:W-:Y:S01]  /*10c0*/  IMAD.MOV.U32 R7, RZ, RZ, R19 ;  /* 0x000000ffff077224 */ /* 0x000fe200078e0013 */
[----:B------:R-:W-:Y:S01]  /*10d0*/  I2FP.F32.U32 R0, R4 ;  /* 0x0000000400007245 */ /* 0x000fe20000201000 */
[----:B------:R-:W-:Y:S02]  /*10e0*/  ULDC UR7, c[0x0][0x150] ;  /* 0x0000540000077ab9 */ /* 0x000fe40000000800 */
[----:B------:R-:W2:Y:S01]  /*10f0*/  LDC.64 R22, c[0x0][0x640] ;  /* 0x00019000ff167b82 */ /* 0x000ea20000000a00 */
[----:B------:R-:W-:-:S02]  /*1100*/  IMAD.X R11, RZ, RZ, ~R5, P0 ;  /* 0x000000ffff0b7224 */ /* 0x000fc400000e0e05 */
[----:B------:R-:W-:Y:S01]  /*1110*/  FMUL R0, R0, UR7 ;  /* 0x0000000700007c20 */ /* 0x000fe20008400000 */
[----:B------:R-:W-:Y:S01]  /*1120*/  IMAD.WIDE.U32 R6, R9, R16, R6 ;  /* 0x0000001009067225 */ /* 0x000fe200078e0006 */
[----:B------:R-:W-:-:S03]  /*1130*/  ULDC UR7, c[0x0][0x154] ;  /* 0x0000550000077ab9 */ /* 0x000fc60000000800 */
[----:B------:R-:W-:Y:S01]  /*1140*/  IMAD R8, R11, R16, RZ ;  /* 0x000000100b087224 */ /* 0x000fe200078e02ff */
[----:B------:R-:W3:Y:S01]  /*1150*/  LDC R5, c[0x0][0x144] ;  /* 0x00005100ff057b82 */ /* 0x000ee20000000800 */
[----:B------:R-:W4:Y:S02]  /*1160*/  F2I.U32.TRUNC.NTZ R0, R0 ;  /* 0x0000000000007305 */ /* 0x000f24000020f000 */
[----:B------:R-:W-:-:S04]  /*1170*/  IMAD R9, R9, R17, R8 ;  /* 0x0000001109097224 */ /* 0x000fc800078e0208 */
[----:B------:R-:W-:Y:S01]  /*1180*/  IMAD.IADD R7, R7, 0x1, R9 ;  /* 0x0000000107077824 */ /* 0x000fe200078e0209 */
[----:B------:R-:W5:Y:S01]  /*1190*/  LDC R16, c[0x0][0x608] ;  /* 0x00018200ff107b82 */ /* 0x000f620000000800 */
[----:B------:R-:W-:-:S03]  /*11a0*/  IMAD.MOV.U32 R9, RZ, RZ, -0x1 ;  /* 0xffffffffff097424 */ /* 0x000fc600078e00ff */
[--C-:B0-----:R-:W-:Y:S02]  /*11b0*/  SHF.R.U64 R14, R6, R10, R7.reuse ;  /* 0x0000000a060e7219 */ /* 0x101fe40000001207 */
[----:B------:R-:W-:Y:S02]  /*11c0*/  I2FP.F32.U32 R6, R12 ;  /* 0x0000000c00067245 */ /* 0x000fe40000201000 */
[----:B------:R-:W0:Y:S01]  /*11d0*/  LDC R20, c[0x0][0x658] ;  /* 0x00019600ff147b82 */ /* 0x000e220000000800 */
[----:B--2---:R-:W-:Y:S01]  /*11e0*/  ISETP.NE.U32.AND P0, PT, R22, RZ, PT ;  /* 0x000000ff1600720c */ /* 0x004fe20003f05070 */
[----:B----4-:R-:W-:Y:S02]  /*11f0*/  IMAD.MOV R8, RZ, RZ, -R0 ;  /* 0x000000ffff087224 */ /* 0x010fe400078e0a00 */
[----:B------:R-:W-:Y:S01]  /*1200*/  FMUL R6, R6, UR7 ;  /* 0x0000000706067c20 */ /* 0x000fe20008400000 */
[----:B------:R-:W-:Y:S02]  /*1210*/  SHF.R.U32.HI R7, RZ, R10, R7 ;  /* 0x0000000aff077219 */ /* 0x000fe40000011607 */
[----:B------:R-:W-:Y:S01]  /*1220*/  ISETP.NE.AND.EX P0, PT, R23, RZ, PT, P0 ;  /* 0x000000ff1700720c */ /* 0x000fe20003f05300 */
[----:B------:R2:W4:Y:S01]  /*1230*/  F2I.U32.TRUNC.NTZ R13, R6 ;  /* 0x00000006000d7305 */ /* 0x000522000020f000 */
[----:B------:R-:W2:Y:S01]  /*1240*/  LDC R15, c[0x0][0x148] ;  /* 0x00005200ff0f7b82 */ /* 0x000ea20000000800 */
[----:B---3--:R-:W-:-:S07]  /*1250*/  IMAD R0, R5, R8, R4 ;  /* 0x0000000805007224 */ /* 0x008fce00078e0204 */
[----:B-1----:R-:W1:Y:S01]  /*1260*/  LDC R18, c[0x0][0x600] ;  /* 0x00018000ff127b82 */ /* 0x002e620000000800 */
[-CC-:B-----5:R-:W-:Y:S02]  /*1270*/  SHF.R.U64 R26, R14, R16.reuse, R7.reuse ;  /* 0x000000100e1a7219 */ /* 0x1a0fe40000001207 */
[----:B------:R-:W-:Y:S01]  /*1280*/  SHF.R.U32.HI R5, RZ, R16, R7 ;  /* 0x00000010ff057219 */ /* 0x000fe20000011607 */
[----:B------:R-:W-:-:S04]  /*1290*/  IMAD.MOV.U32 R7, RZ, RZ, 0x1 ;  /* 0x00000001ff077424 */ /* 0x000fc800078e00ff */
[----:B------:R-:W3:Y:S01]  /*12a0*/  LDC R19, c[0x0][0x648] ;  /* 0x00019200ff137b82 */ /* 0x000ee20000000800 */
[-C--:B0-----:R-:W-:Y:S02]  /*12b0*/  SHF.L.U32 R4, R9, R20.reuse, RZ ;  /* 0x0000001409047219 */ /* 0x081fe400000006ff */
[--C-:B------:R-:W-:Y:S02]  /*12c0*/  SHF.R.U64 R16, R26, R20, R5.reuse ;  /* 0x000000141a107219 */ /* 0x100fe40000001205 */
[----:B------:R-:W-:Y:S02]  /*12d0*/  LOP3.LUT R11, RZ, R4, RZ, 0x33, !PT ;  /* 0x00000004ff0b7212 */ /* 0x000fe400078e33ff */
[-C--:B------:R-:W-:Y:S01]  /*12e0*/  SHF.R.U32.HI R5, RZ, R20.reuse, R5 ;  /* 0x00000014ff057219 */ /* 0x080fe20000011605 */
[----:B------:R-:W0:Y:S01]  /*12f0*/  LDC R21, c[0x0][0x638] ;  /* 0x00018e00ff157b82 */ /* 0x000e220000000800 */
[----:B------:R-:W-:Y:S01]  /*1300*/  SHF.L.U32 R10, R7, R20, RZ ;  /* 0x00000014070a7219 */ /* 0x000fe200000006ff */
[----:B------:R-:W-:-:S06]  /*1310*/  IMAD.MOV.U32 R4, RZ, RZ, R16 ;  /* 0x000000ffff047224 */ /* 0x000fcc00078e0010 */
[----:B------:R-:W0:Y:S01]  /*1320*/  LDC R24, c[0x0][0x610] ;  /* 0x00018400ff187b82 */ /* 0x000e220000000800 */
[----:B--2-4-:R-:W-:Y:S05]  /*1330*/  @!P0 BRA `(.L_x_13) ;  /* 0x0000000000288947 */ /* 0x014fea0003800000 */
[----:B------:R-:W2:Y:S02]  /*1340*/  LDC R9, c[0x0][0x64c] ;  /* 0x00019300ff097b82 */ /* 0x000ea40000000800 */
[----:B--2---:R-:W-:-:S05]  /*1350*/  IADD3 R9, P0, R16, R9, RZ ;  /* 0x0000000910097210 */ /* 0x004fca0007f1e0ff */
[----:B------:R-:W-:-:S04]  /*1360*/  IMAD.X R17, RZ, RZ, R5, P0 ;  /* 0x000000ffff117224 */ /* 0x000fc800000e0605 */
[----:B------:R-:W-:-:S04]  /*1370*/  IMAD.WIDE.U32 R4, R17, R22, RZ ;  /* 0x0000001611047225 */ /* 0x000fc800078e00ff */
[----:B------:R-:W-:-:S04]  /*1380*/  IMAD.WIDE.U32 R6, P0, R9, R23, R4 ;  /* 0x0000001709067225 */ /* 0x000fc80007800004 */
[----:B------:R-:W-:-:S04]  /*1390*/  IMAD.WIDE.U32 R4, R9, R22, RZ ;  /* 0x0000001609047225 */ /* 0x000fc800078e00ff */
[----:B------:R-:W-:Y:S01]  /*13a0*/  IMAD.X R9, RZ, RZ, RZ, P0 ;  /* 0x000000ffff097224 */ /* 0x000fe200000e06ff */
[----:B------:R-:W-:Y:S01]  /*13b0*/  IADD3 RZ, P0, R5, R6, RZ ;  /* 0x0000000605ff7210 */ /* 0x000fe20007f1e0ff */
[----:B------:R-:W-:-:S04]  /*13c0*/  IMAD.MOV.U32 R8, RZ, RZ, R7 ;  /* 0x000000ffff087224 */ /* 0x000fc800078e0007 */
[----:B------:R-:W-:-:S08]  /*13d0*/  IMAD.WIDE.U32.X R4, R17, R23, R8, P0 ;  /* 0x0000001711047225 */ /* 0x000fd000000e0408 */
.L_x_13:
[----:B---3--:R-:W-:Y:S01]  /*13e0*/  SHF.R.U64 R4, R4, R19, R5 ;  /* 0x0000001304047219 */ /* 0x008fe20000001205 */
[----:B-1----:R-:W-:Y:S01]  /*13f0*/  VIADD R5, R18, 0xffffffff ;  /* 0xffffffff12057836 */ /* 0x002fe20000000000 */
[----:B------:R-:W-:Y:S01]  /*1400*/  LOP3.LUT R11, R26, R11, RZ, 0xc0, !PT ;  /* 0x0000000b1a0b7212 */ /* 0x000fe200078ec0ff */
[----:B------:R-:W-:Y:S02]  /*1410*/  IMAD.MOV R13, RZ, RZ, -R13 ;  /* 0x000000ffff0d7224 */ /* 0x000fe400078e0a0d */
[----:B------:R-:W-:Y:S01]  /*1420*/  IMAD.MOV R6, RZ, RZ, -R4 ;  /* 0x000000ffff067224 */ /* 0x000fe200078e0a04 */
[----:B------:R-:W-:Y:S01]  /*1430*/  LOP3.LUT R14, R14, R5, RZ, 0xc0, !PT ;  /* 0x000000050e0e7212 */ /* 0x000fe200078ec0ff */
[----:B------:R-:W-:Y:S02]  /*1440*/  @P2 IMAD R0, R15, R13, R12 ;  /* 0x0000000d0f002224 */ /* 0x000fe400078e020c */
[----:B------:R-:W-:Y:S02]  /*1450*/  IMAD R11, R10, R4, R11 ;  /* 0x000000040a0b7224 */ /* 0x000fe400078e020b */
[----:B0-----:R-:W-:-:S02]  /*1460*/  IMAD R5, R6, R21, R16 ;  /* 0x0000001506057224 */ /* 0x001fc400078e0210 */
[----:B------:R-:W-:Y:S02]  /*1470*/  IMAD R4, R11, R24, R0 ;  /* 0x000000180b047224 */ /* 0x000fe400078e0200 */
[----:B------:R-:W-:Y:S02]  /*1480*/  IMAD R5, R5, R18, R14 ;  /* 0x0000001205057224 */ /* 0x000fe400078e020e */
[----:B------:R-:W-:-:S03]  /*1490*/  IMAD.MOV.U32 R0, RZ, RZ, 0x1 ;  /* 0x00000001ff007424 */ /* 0x000fc600078e00ff */
[----:B------:R-:W-:Y:S02]  /*14a0*/  SEL R6, R5, R4, !P2 ;  /* 0x0000000405067207 */ /* 0x000fe40005000000 */
[----:B------:R-:W-:-:S03]  /*14b0*/  SEL R4, R4, R5, !P2 ;  /* 0x0000000504047207 */ /* 0x000fc60005000000 */
[----:B------:R3:W-:Y:S04]  /*14c0*/  STL [R1+0x88], R6 ;  /* 0x0000880601007387 */ /* 0x0007e80000100800 */
[----:B------:R3:W-:Y:S04]  /*14d0*/  STL [R1+0x78], R25 ;  /* 0x0000781901007387 */ /* 0x0007e80000100800 */
[----:B------:R3:W-:Y:S02]  /*14e0*/  STL [R1+0x84], R4 ;  /* 0x0000840401007387 */ /* 0x0007e40000100800 */
.L_x_11:
[----:B------:R-:W-:Y:S05]  /*14f0*/  @!P1 BRA `(.L_x_14) ;  /* 0x000000d8009c9947 */ /* 0x000fea0003800000 */
[----:B------:R-:W-:-:S06]  /*1500*/  UISETP.GT.U32.AND UP0, UPT, UR12, 0x1, UPT ;  /* 0x000000010c00788c */ /* 0x000fcc000bf04070 */
[----:B------:R-:W-:-:S13]  /*1510*/  PLOP3.LUT P0, PT, PT, PT, UP0, 0x80, 0x0 ;  /* 0x000000000000781c */ /* 0x000fda0003f0f008 */
[----:B------:R-:W-:Y:S05]  /*1520*/  @P0 EXIT ;  /* 0x000000000000094d */ /* 0x000fea0003800000 */
.L_x_15:
[----:B------:R-:W-:-:S08]  /*1530*/  NOP ;  /* 0x0000000000007918 */ /* 0x000fd00000000000 */
[----:B------:R-:W4:Y:S02]  /*1540*/  USETMAXREG.TRY_ALLOC.CTAPOOL UP0, 0xe8 ;  /* 0x000000e8000079c8 */ /* 0x000f240008000600 */
[----:B----4-:R-:W-:-:S13]  /*1550*/  PLOP3.LUT P0, PT, PT, PT, UP0, 0x80, 0x0 ;  /* 0x000000000000781c */ /* 0x010fda0003f0f008 */
[----:B------:R-:W-:Y:S05]  /*1560*/  @!P0 BRA `(.L_x_15) ;  /* 0xfffffffc00f08947 */ /* 0x000fea000383ffff */
[----:B------:R-:W-:-:S13]  /*1570*/  LOP3.LUT P0, RZ, R0, 0xff, RZ, 0xc0, !PT ;  /* 0x000000ff00ff7812 */ /* 0x000fda000780c0ff */
[----:B------:R-:W-:Y:S05]  /*1580*/  @!P0 EXIT ;  /* 0x000000000000894d */ /* 0x000fea0003800000 */
[----:B------:R-:W4:Y:S01]  /*1590*/  S2UR UR6, SR_CgaCtaId ;  /* 0x00000000000679c3 */ /* 0x000f220000008800 */
[----:B------:R-:W-:Y:S01]  /*15a0*/  SHF.R.S32.HI R0, RZ, 0x1f, R3 ;  /* 0x0000001fff007819 */ /* 0x000fe20000011403 */
[----:B------:R-:W-:Y:S01]  /*15b0*/  UIADD3 UR7, UR17, -0x1, URZ ;  /* 0xffffffff11077890 */ /* 0x000fe2000fffe03f */
[----:B------:R-:W-:Y:S02]  /*15c0*/  UMOV UR12, 0x400 ;  /* 0x00000400000c7882 */ /* 0x000fe40000000000 */
[CC--:B------:R-:W-:Y:S01]  /*15d0*/  LEA.HI R2, R0.reuse, R3.reuse, RZ, 0x2 ;  /* 0x0000000300027211 */ /* 0x0c0fe200078f10ff */
[----:B------:R-:W-:Y:S01]  /*15e0*/  UISETP.LT.AND UP0, UPT, UR14, 0x1, UPT ;  /* 0x000000010e00788c */ /* 0x000fe2000bf01270 */
[----:B------:R-:W-:Y:S01]  /*15f0*/  LEA.HI R0, R0, R3, RZ, 0x5 ;  /* 0x0000000300007211 */ /* 0x000fe200078f28ff */
[----:B------:R-:W-:Y:S01]  /*1600*/  ULOP3.LUT UR27, UR13, 0x1, URZ, 0xfc, !UPT ;  /* 0x000000010d1b7892 */ /* 0x000fe2000f8efc3f */
[--C-:B---3--:R-:W-:Y:S01]  /*1610*/  SHF.R.S32.HI R4, RZ, 0x2, R2.reuse ;  /* 0x00000002ff047819 */ /* 0x108fe20000011402 */
[----:B------:R-:W-:Y:S01]  /*1620*/  USEL UR16, UR14, 0x1, UP0 ;  /* 0x000000010e107887 */ /* 0x000fe20008000000 */
[----:B------:R-:W-:Y:S01]  /*1630*/  SHF.R.S32.HI R5, RZ, 0x1f, R2 ;  /* 0x0000001fff057819 */ /* 0x000fe20000011402 */
[----:B------:R-:W-:-:S02]  /*1640*/  UISETP.NE.AND UP0, UPT, UR7, URZ, UPT ;  /* 0x0000003f0700728c */ /* 0x000fc4000bf05270 */
[----:B------:R-:W-:Y:S01]  /*1650*/  USHF.L.U32 UR28, UR14, 0x1, URZ ;  /* 0x000000010e1c7899 */ /* 0x000fe2000800063f */
[----:B------:R-:W-:Y:S01]  /*1660*/  LEA.HI R5, R5, R4, RZ, 0x3 ;  /* 0x0000000405057211 */ /* 0x000fe200078f18ff */
[----:B------:R-:W-:Y:S02]  /*1670*/  UIADD3 UR16, -UR16, UR14, URZ ;  /* 0x0000000e10107290 */ /* 0x000fe4000fffe13f */
[----:B------:R-:W-:Y:S01]  /*1680*/  USEL UR30, URZ, 0x1, UP0 ;  /* 0x000000013f1e7887 */ /* 0x000fe20008000000 */
[----:B------:R-:W-:Y:S01]  /*1690*/  LOP3.LUT R5, R5, 0xfffffff8, RZ, 0xc0, !PT ;  /* 0xfffffff805057812 */ /* 0x000fe200078ec0ff */
[----:B----4-:R-:W-:-:S04]  /*16a0*/  ULEA UR12, UR6, UR12, 0x18 ;  /* 0x0000000c060c7291 */ /* 0x010fc8000f8ec03f */
[----:B------:R-:W-:Y:S01]  /*16b0*/  IMAD.IADD R2, R4, 0x1, -R5 ;  /* 0x0000000104027824 */ /* 0x000fe200078e0a05 */
[----:B------:R-:W-:Y:S01]  /*16c0*/  USHF.L.U32 UR6, UR7, 0x3, URZ ;  /* 0x0000000307067899 */ /* 0x000fe2000800063f */
[----:B------:R-:W-:Y:S01]  /*16d0*/  SHF.R.S32.HI R5, RZ, 0x5, R0 ;  /* 0x00000005ff057819 */ /* 0x000fe20000011400 */
[----:B------:R-:W-:Y:S02]  /*16e0*/  UIADD3 UR29, UR12, 0x170, URZ ;  /* 0x000001700c1d7890 */ /* 0x000fe4000fffe03f */
[----:B------:R-:W-:Y:S01]  /*16f0*/  ULOP3.LUT UR6, UR6, 0x8, URZ, 0xc0, !UPT ;  /* 0x0000000806067892 */ /* 0x000fe2000f8ec03f */
[--C-:B------:R-:W-:Y:S01]  /*1700*/  SHF.R.S32.HI R3, RZ, 0x1f, R2.reuse ;  /* 0x0000001fff037819 */ /* 0x100fe20000011402 */
[C-C-:B------:R-:W-:Y:S01]  /*1710*/  IMAD R0, R5.reuse, -0x10, -R2.reuse ;  /* 0xfffffff005007824 */ /* 0x140fe200078e0a02 */
[----:B------:R-:W-:Y:S02]  /*1720*/  ULEA UR17, UR17, UR29, 0x3 ;  /* 0x0000001d11117291 */ /* 0x000fe4000f8e183f */
[----:B------:R-:W-:Y:S01]  /*1730*/  ULOP3.LUT UR31, UR6, 0x8, URZ, 0x3c, !UPT ;  /* 0x00000008061f7892 */ /* 0x000fe2000f8e3c3f */
[----:B------:R-:W-:Y:S01]  /*1740*/  IMAD.WIDE R2, R5, 0x10, R2 ;  /* 0x0000001005027825 */ /* 0x000fe200078e0202 */
[----:B------:R-:W-:-:S03]  /*1750*/  ULOP3.LUT UR18, UR6, 0x18, URZ, 0x3c, !UPT ;  /* 0x0000001806127892 */ /* 0x000fc6000f8e3c3f */
[----:B------:R-:W-:Y:S02]  /*1760*/  ULDC UR6, c[0x0][0x284] ;  /* 0x0000a10000067ab9 */ /* 0x000fe40000000800 */
[----:B------:R-:W-:-:S05]  /*1770*/  VIADD R0, R0, UR6 ;  /* 0x0000000600007c36 */ /* 0x000fca0008000000 */
[----:B------:R3:W-:Y:S04]  /*1780*/  STL [R1+0x8c], R0 ;  /* 0x00008c0001007387 */ /* 0x0007e80000100800 */
[----:B------:R3:W-:Y:S02]  /*1790*/  STL.64 [R1+0x90], R2 ;  /* 0x0000900201007387 */ /* 0x0007e40000100a00 */
.L_x_298:
[----:B---3--:R-:W-:Y:S01]  /*17a0*/  IMAD.U32 R0, RZ, RZ, UR30 ;  /* 0x0000001eff007e24 */ /* 0x008fe2000f8e00ff */
[----:B0-2---:R-:W3:Y:S01]  /*17b0*/  LDC R2, c[0x0][0x28c] ;  /* 0x0000a300ff027b82 */ /* 0x005ee20000000800 */
[----:B------:R-:W-:Y:S01]  /*17c0*/  UMOV UR6, URZ ;  /* 0x0000003f00067c82 */ /* 0x000fe20008000000 */
[----:B------:R-:W-:Y:S02]  /*17d0*/  UMOV UR19, UR5 ;  /* 0x0000000500137c82 */ /* 0x000fe40008000000 */
[----:B------:R-:W-:-:S04]  /*17e0*/  SHF.L.U32 R0, R0, 0x1f, RZ ;  /* 0x0000001f00007819 */ /* 0x000fc800000006ff */
[----:B----4-:R-:W4:Y:S01]  /*17f0*/  SYNCS.PHASECHK.TRANS64.TRYWAIT P0, [UR17+-0x8], R0 ;  /* 0xfffff800ff0075a7 */ /* 0x010f220008000151 */
[----:B---3--:R-:W-:Y:S01]  /*1800*/  ISETP.GE.AND P1, PT, R2, 0x1, PT ;  /* 0x000000010200780c */ /* 0x008fe20003f26270 */
[----:B----4-:R-:W-:-:S12]  /*1810*/  @!P0 BRA `(.L_x_16) ;  /* 0x000000f0007c8947 */ /* 0x010fd80003800000 */
.L_x_338:
[----:B------:R4:W-:Y:S01]  /*1820*/  STL [R1+0x74], RZ ;  /* 0x000074ff01007387 */ /* 0x0009e20000100800 */
[----:B------:R-:W-:Y:S01]  /*1830*/  UMOV UR7, URZ ;  /* 0x0000003f00077c82 */ /* 0x000fe20008000000 */
[----:B------:R-:W-:Y:S01]  /*1840*/  UMOV UR8, URZ ;  /* 0x0000003f00087c82 */ /* 0x000fe20008000000 */
[----:B---3--:R-:W-:Y:S01]  /*1850*/  IMAD.MOV.U32 R0, RZ, RZ, RZ ;  /* 0x000000ffff007224 */ /* 0x008fe200078e00ff */
[----:B------:R4:W-:Y:S01]  /*1860*/  STL [R1+0x70], RZ ;  /* 0x000070ff01007387 */ /* 0x0009e20000100800 */
[----:B------:R-:W-:Y:S02]  /*1870*/  CS2R R2, SRZ ;  /* 0x0000000000027805 */ /* 0x000fe4000001ff00 */
[----:B------:R-:W-:Y:S02]  /*1880*/  CS2R R4, SRZ ;  /* 0x0000000000047805 */ /* 0x000fe4000001ff00 */
[----:B--2---:R-:W-:Y:S01]  /*1890*/  CS2R R6, SRZ ;  /* 0x0000000000067805 */ /* 0x004fe2000001ff00 */
[----:B------:R4:W-:Y:S01]  /*18a0*/  STL [R1+0x6c], RZ ;  /* 0x00006cff01007387 */ /* 0x0009e20000100800 */
[----:B------:R-:W-:-:S02]  /*18b0*/  CS2R R8, SRZ ;  /* 0x0000000000087805 */ /* 0x000fc4000001ff00 */
[----:B0-----:R-:W-:Y:S02]  /*18c0*/  CS2R R10, SRZ ;  /* 0x00000000000a7805 */ /* 0x001fe4000001ff00 */
[----:B------:R-:W-:Y:S01]  /*18d0*/  CS2R R12, SRZ ;  /* 0x00000000000c7805 */ /* 0x000fe2000001ff00 */
[----:B------:R4:W-:Y:S01]  /*18e0*/  STL [R1+0x68], RZ ;  /* 0x000068ff01007387 */ /* 0x0009e20000100800 */
[----:B------:R-:W-:Y:S02]  /*18f0*/  CS2R R14, SRZ ;  /* 0x00000000000e7805 */ /* 0x000fe4000001ff00 */
[----:B------:R-:W-:Y:S02]  /*1900*/  CS2R R16, SRZ ;  /* 0x0000000000107805 */ /* 0x000fe4000001ff00 */
[----:B-1----:R-:W-:Y:S01]  /*1910*/  CS2R R18, SRZ ;  /* 0x0000000000127805 */ /* 0x002fe2000001ff00 */
[----:B------:R4:W-:Y:S01]  /*1920*/  STL [R1+0x64], RZ ;  /* 0x000064ff01007387 */ /* 0x0009e20000100800 */
[----:B------:R-:W-:-:S02]  /*1930*/  CS2R R20, SRZ ;  /* 0x0000000000147805 */ /* 0x000fc4000001ff00 */
[----:B------:R-:W-:Y:S02]  /*1940*/  CS2R R22, SRZ ;  /* 0x0000000000167805 */ /* 0x000fe4000001ff00 */
[----:B------:R-:W-:Y:S01]  /*1950*/  CS2R R152, SRZ ;  /* 0x0000000000987805 */ /* 0x000fe2000001ff00 */
[----:B------:R4:W-:Y:S01]  /*1960*/  STL [R1+0x60], RZ ;  /* 0x000060ff01007387 */ /* 0x0009e20000100800 */
[----:B------:R-:W-:Y:S02]  /*1970*/  CS2R R154, SRZ ;  /* 0x00000000009a7805 */ /* 0x000fe4000001ff00 */
[----:B------:R-:W-:Y:S02]  /*1980*/  CS2R R156, SRZ ;  /* 0x00000000009c7805 */ /* 0x000fe4000001ff00 */
[----:B------:R-:W-:Y:S01]  /*1990*/  CS2R R158, SRZ ;  /* 0x00000000009e7805 */ /* 0x000fe2000001ff00 */
        /* <DEDUP_REMOVED lines=45> */
[----:B------:R-:W-:Y:S01]  /*1c70*/  IMAD.MOV.U32 R226, RZ, RZ, RZ ;  /* 0x000000ffffe27224 */ /* 0x000fe200078e00ff */
[----:B------:R-:W-:Y:S01]  /*1c80*/  CS2R R24, SRZ ;  /* 0x0000000000187805 */ /* 0x000fe2000001ff00 */
[----:B------:R-:W-:Y:S01]  /*1c90*/  IMAD.U32 R227, RZ, RZ, UR4 ;  /* 0x00000004ffe37e24 */ /* 0x000fe2000f8e00ff */
[----:B------:R4:W-:Y:S01]  /*1ca0*/  STL [R1+0x2c], RZ ;  /* 0x00002cff01007387 */ /* 0x0009e20000100800 */
[----:B------:R-:W-:Y:S02]  /*1cb0*/  CS2R R26, SRZ ;  /* 0x00000000001a7805 */ /* 0x000fe4000001ff00 */
[----:B------:R-:W-:-:S02]  /*1cc0*/  CS2R R28, SRZ ;  /* 0x00000000001c7805 */ /* 0x000fc4000001ff00 */
[----:B------:R-:W-:Y:S01]  /*1cd0*/  CS2R R30, SRZ ;  /* 0x00000000001e7805 */ /* 0x000fe2000001ff00 */
[----:B------:R4:W-:Y:S01]  /*1ce0*/  STL [R1+0x28], RZ ;  /* 0x000028ff01007387 */ /* 0x0009e20000100800 */
[----:B------:R-:W-:Y:S02]  /*1cf0*/  CS2R R32, SRZ ;  /* 0x0000000000207805 */ /* 0x000fe4000001ff00 */
[----:B------:R-:W-:Y:S02]  /*1d00*/  CS2R R34, SRZ ;  /* 0x0000000000227805 */ /* 0x000fe4000001ff00 */
[----:B------:R-:W-:Y:S01]  /*1d10*/  CS2R R36, SRZ ;  /* 0x0000000000247805 */ /* 0x000fe2000001ff00 */
        /* <DEDUP_REMOVED lines=36> */
[----:B------:R4:W-:Y:S01]  /*1f60*/  STL [R1], RZ ;  /* 0x000000ff01007387 */ /* 0x0009e20000100800 */
[----:B------:R-:W-:Y:S02]  /*1f70*/  CS2R R92, SRZ ;  /* 0x00000000005c7805 */ /* 0x000fe4000001ff00 */
[----:B------:R-:W-:Y:S02]  /*1f80*/  CS2R R94, SRZ ;  /* 0x00000000005e7805 */ /* 0x000fe4000001ff00 */
[----:B------:R-:W-:Y:S02]  /*1f90*/  CS2R R96, SRZ ;  /* 0x0000000000607805 */ /* 0x000fe4000001ff00 */
[----:B------:R-:W-:Y:S02]  /*1fa0*/  CS2R R98, SRZ ;  /* 0x0000000000627805 */ /* 0x000fe4000001ff00 */
[----:B------:R-:W-:-:S02]  /*1fb0*/  CS2R R100, SRZ ;  /* 0x0000000000647805 */ /* 0x000fc4000001ff00 */
[----:B------:R-:W-:Y:S02]  /*1fc0*/  CS2R R102, SRZ ;  /* 0x0000000000667805 */ /* 0x000fe4000001ff00 */
        /* <DEDUP_REMOVED lines=23> */
[----:B------:R-:W-:Y:S01]  /*2140*/  CS2R R150, SRZ ;  /* 0x0000000000967805 */ /* 0x000fe2000001ff00 */
[----:B----4-:R-:W-:Y:S06]  /*2150*/  @!P1 BRA `(.L_x_17) ;  /* 0x0000001000609947 */ /* 0x010fec0003800000 */
[----:B------:R-:W-:-:S06]  /*2160*/  UISETP.NE.AND UP0, UPT, UR27, 0x3, UPT ;  /* 0x000000031b00788c */ /* 0x000fcc000bf05270 */
[----:B------:R-:W-:-:S13]  /*2170*/  PLOP3.LUT P1, PT, PT, PT, UP0, 0x80, 0x0 ;  /* 0x000000000000781c */ /* 0x000fda0003f2f008 */
[----:B------:R-:W-:Y:S05]  /*2180*/  @!P1 BRA `(.L_x_18) ;  /* 0x0000000000049947 */ /* 0x000fea0003800000 */
[----:B------:R-:W-:Y:S01]  /*2190*/  BPT.TRAP 0x1 ;  /* 0x000000040000795c */ /* 0x000fe20000300000 */
.L_x_18:
[----:B------:R-:W-:Y:S01]  /*21a0*/  ULEA UR6, UR5, UR12, 0x3 ;  /* 0x0000000c05067291 */ /* 0x000fe2000f8e183f */
[----:B------:R-:W-:-:S05]  /*21b0*/  IMAD.U32 R0, RZ, RZ, UR4 ;  /* 0x00000004ff007e24 */ /* 0x000fca000f8e00ff */
[----:B------:R-:W-:-:S04]  /*21c0*/  SHF.L.U32 R0, R0, 0x1f, RZ ;  /* 0x0000001f00007819 */ /* 0x000fc800000006ff */
[----:B------:R0:W1:Y:S01]  /*21d0*/  SYNCS.PHASECHK.TRANS64.TRYWAIT P0, [UR6], R0 ;  /* 0x00000000ff0075a7 */ /* 0x0000620008000146 */
[----:B------:R-:W-:Y:S05]  /*21e0*/  @!P1 BRA `(.L_x_19) ;  /* 0x0000000000049947 */ /* 0x000fea0003800000 */
[----:B------:R-:W-:Y:S01]  /*21f0*/  BPT.TRAP 0x1 ;  /* 0x000000040000795c */ /* 0x000fe20000300000 */
.L_x_19:
[----:B-1----:R-:W-:Y:S05]  /*2200*/  @P0 BRA `(.L_x_20) ;  /* 0x0000000000080947 */ /* 0x002fea0003800000 */
[----:B------:R-:W1:Y:S02]  /*2210*/  SYNCS.PHASECHK.TRANS64.TRYWAIT P0, [UR6], R0 ;  /* 0x00000000ff0075a7 */ /* 0x000e640008000146 */
[----:B-1----:R-:W-:Y:S05]  /*2220*/  @!P0 BRA `(.L_x_21) ;  /* 0x000000e800108947 */ /* 0x002fea0003800000 */
.L_x_20:
[----:B------:R2:W-:Y:S01]  /*2230*/  STL [R1+0x74], RZ ;  /* 0x000074ff01007387 */ /* 0x0005e20000100800 */
[----:B------:R-:W-:Y:S01]  /*2240*/  UIADD3 UR7, UR12, 0xb280, URZ ;  /* 0x0000b2800c077890 */ /* 0x000fe2000fffe03f */
[----:B------:R-:W-:Y:S01]  /*2250*/  WARPGROUP.ARRIVE ;  /* 0x00000000000079c5 */ /* 0x000fe20000000000 */
[----:B------:R-:W-:Y:S01]  /*2260*/  UIADD3 UR6, UR12, 0x280, URZ ;  /* 0x000002800c067890 */ /* 0x000fe2000fffe03f */
[----:B------:R2:W-:Y:S01]  /*2270*/  STL [R1+0x70], RZ ;  /* 0x000070ff01007387 */ /* 0x0005e20000100800 */
[----:B------:R-:W-:Y:S01]  /*2280*/  USHF.R.U32.HI UR7, URZ, 0x4, UR7 ;  /* 0x000000043f077899 */ /* 0x000fe20008011607 */
[----:B01----:R-:W-:Y:S01]  /*2290*/  IMAD.MOV.U32 R0, RZ, RZ, RZ ;  /* 0x000000ffff007224 */ /* 0x003fe200078e00ff */
[----:B------:R-:W-:Y:S01]  /*22a0*/  USHF.R.U32.HI UR6, URZ, 0x4, UR6 ;  /* 0x000000043f067899 */ /* 0x000fe20008011606 */
[----:B------:R2:W-:Y:S01]  /*22b0*/  STL [R1+0x6c], RZ ;  /* 0x00006cff01007387 */ /* 0x0005e20000100800 */
[----:B------:R-:W-:Y:S01]  /*22c0*/  ULOP3.LUT UR7, UR7, 0x3fff, URZ, 0xc0, !UPT ;  /* 0x00003fff07077892 */ /* 0x000fe2000f8ec03f */
[----:B------:R-:W-:Y:S01]  /*22d0*/  CS2R R2, SRZ ;  /* 0x0000000000027805 */ /* 0x000fe2000001ff00 */
[----:B------:R-:W-:Y:S01]  /*22e0*/  ULOP3.LUT UR6, UR6, 0x3fff, URZ, 0xc0, !UPT ;  /* 0x00003fff06067892 */ /* 0x000fe2000f8ec03f */
[----:B------:R2:W-:Y:S01]  /*22f0*/  STL [R1+0x68], RZ ;  /* 0x000068ff01007387 */ /* 0x0005e20000100800 */
[----:B------:R-:W-:Y:S01]  /*2300*/  ULOP3.LUT UR7, UR7, 0x10000, URZ, 0xfc, !UPT ;  /* 0x0001000007077892 */ /* 0x000fe2000f8efc3f */
[----:B------:R-:W-:Y:S01]  /*2310*/  CS2R R4, SRZ ;  /* 0x0000000000047805 */ /* 0x000fe2000001ff00 */
[----:B------:R-:W-:Y:S01]  /*2320*/  ULOP3.LUT UR6, UR6, 0x10000, URZ, 0xfc, !UPT ;  /* 0x0001000006067892 */ /* 0x000fe2000f8efc3f */
[----:B------:R2:W-:Y:S01]  /*2330*/  STL [R1+0x64], RZ ;  /* 0x000064ff01007387 */ /* 0x0005e20000100800 */
[----:B------:R-:W-:Y:S01]  /*2340*/  ULEA UR10, UR5, UR7, 0x9 ;  /* 0x00000007050a7291 */ /* 0x000fe2000f8e483f */
[----:B------:R-:W-:Y:S01]  /*2350*/  CS2R R6, SRZ ;  /* 0x0000000000067805 */ /* 0x000fe2000001ff00 */
[----:B------:R-:W-:Y:S01]  /*2360*/  ULEA UR8, UR5, UR6, 0x7 ;  /* 0x0000000605087291 */ /* 0x000fe2000f8e383f */
[----:B------:R2:W-:Y:S01]  /*2370*/  STL [R1+0x60], RZ ;  /* 0x000060ff01007387 */ /* 0x0005e20000100800 */
[----:B------:R-:W-:Y:S01]  /*2380*/  ULDC UR7, c[0x0][0x50c] ;  /* 0x0001430000077ab9 */ /* 0x000fe20000000800 */
[----:B------:R-:W-:Y:S01]  /*2390*/  UMOV UR9, 0xc0000010 ;  /* 0xc000001000097882 */ /* 0x000fe20000000000 */
[----:B------:R-:W-:Y:S01]  /*23a0*/  UISETP.NE.AND UP0, UPT, UR7, 0x1, UPT ;  /* 0x000000010700788c */ /* 0x000fe2000bf05270 */
[----:B------:R2:W-:Y:S01]  /*23b0*/  STL [R1+0x5c], RZ ;  /* 0x00005cff01007387 */ /* 0x0005e20000100800 */
[----:B------:R-:W-:Y:S01]  /*23c0*/  UMOV UR11, 0xc0000010 ;  /* 0xc0000010000b7882 */ /* 0x000fe20000000000 */
[----:B------:R-:W-:Y:S01]  /*23d0*/  UMOV UR6, 0x1 ;  /* 0x0000000100067882 */ /* 0x000fe20000000000 */
[----:B------:R-:W-:Y:S01]  /*23e0*/  USEL UR7, URZ, 0x1, UP0 ;  /* 0x000000013f077887 */ /* 0x000fe20008000000 */
[----:B------:R2:W-:Y:S01]  /*23f0*/  STL [R1+0x58], RZ ;  /* 0x000058ff01007387 */ /* 0x0005e20000100800 */
[----:B------:R-:W-:Y:S01]  /*2400*/  QGMMA.64x256x32.F32.E5M2.E5M2 R24, gdesc[UR8], RZ, !UPT, gsb0 ;  /* 0x03e00000081879f3 */ /* 0x000fe2000c0038ff */
[----:B------:R-:W-:-:S02]  /*2410*/  CS2R R8, SRZ ;  /* 0x0000000000087805 */ /* 0x000fc4000001ff00 */
[----:B------:R-:W-:Y:S01]  /*2420*/  CS2R R10, SRZ ;  /* 0x00000000000a7805 */ /* 0x000fe2000001ff00 */
[----:B------:R2:W-:Y:S01]  /*2430*/  STL [R1+0x54], RZ ;  /* 0x000054ff01007387 */ /* 0x0005e20000100800 */
[----:B------:R-:W-:Y:S02]  /*2440*/  ISETP.NE.AND P0, PT, RZ, UR7, PT ;  /* 0x00000007ff007c0c */ /* 0x000fe4000bf05270 */
        /* <DEDUP_REMOVED lines=56> */
[----:B------:R-:W-:Y:S01]  /*27d0*/  CS2R R224, SRZ ;  /* 0x0000000000e07805 */ /* 0x000fe2000001ff00 */
[----:B------:R-:W-:Y:S01]  /*27e0*/  IMAD.MOV.U32 R226, RZ, RZ, RZ ;  /* 0x000000ffffe27224 */ /* 0x000fe200078e00ff */
[----:B------:R2:W-:Y:S04]  /*27f0*/  STL [R1+0x18], RZ ;  /* 0x000018ff01007387 */ /* 0x0005e80000100800 */
[----:B------:R2:W-:Y:S04]  /*2800*/  STL [R1+0x14], RZ ;  /* 0x000014ff01007387 */ /* 0x0005e80000100800 */
[----:B------:R2:W-:Y:S04]  /*2810*/  STL [R1+0x10], RZ ;  /* 0x000010ff01007387 */ /* 0x0005e80000100800 */
[----:B------:R2:W-:Y:S04]  /*2820*/  STL [R1+0xc], RZ ;  /* 0x00000cff01007387 */ /* 0x0005e80000100800 */
[----:B------:R2:W-:Y:S04]  /*2830*/  STL [R1+0x8], RZ ;  /* 0x000008ff01007387 */ /* 0x0005e80000100800 */
[----:B------:R2:W-:Y:S04]  /*2840*/  STL [R1+0x4], RZ ;  /* 0x000004ff01007387 */ /* 0x0005e80000100800 */
[----:B------:R2:W-:Y:S01]  /*2850*/  STL [R1], RZ ;  /* 0x000000ff01007387 */ /* 0x0005e20000100800 */
[----:B------:R-:W-:Y:S05]  /*2860*/  @!P0 BRA `(.L_x_22) ;  /* 0x0000000800808947 */ /* 0x000fea0003800000 */
[----:B------:R-:W-:Y:S02]  /*2870*/  WARPGROUP.DEPBAR.LE gsb0, 0x0 ;  /* 0x00008000000079c5 */ /* 0x000fe40000010000 */
[----:B------:R-:W-:-:S01]  /*2880*/  FADD R227, RZ, R122 ;  /* 0x0000007affe37221 */ /* 0x000fc20000000000 */
[----:B------:R-:W-:Y:S01]  /*2890*/  FADD R226, RZ, R24 ;  /* 0x00000018ffe27221 */ /* 0x000fe20000000000 */
[----:B------:R-:W-:-:S01]  /*28a0*/  FADD R225, RZ, R25 ;  /* 0x00000019ffe17221 */ /* 0x000fc20000000000 */
[----:B------:R-:W-:Y:S01]  /*28b0*/  FADD R224, RZ, R26 ;  /* 0x0000001affe07221 */ /* 0x000fe20000000000 */
[----:B------:R-:W-:-:S01]  /*28c0*/  FADD R223, RZ, R27 ;  /* 0x0000001bffdf7221 */ /* 0x000fc20000000000 */
[----:B------:R0:W-:Y:S01]  /*28d0*/  STL [R1], R227 ;  /* 0x000000e301007387 */ /* 0x0001e20000100800 */
[----:B------:R-:W-:-:S01]  /*28e0*/  FADD R222, RZ, R28 ;  /* 0x0000001cffde7221 */ /* 0x000fc20000000000 */
[----:B------:R-:W-:Y:S01]  /*28f0*/  FADD R221, RZ, R29 ;  /* 0x0000001dffdd7221 */ /* 0x000fe20000000000 */
[----:B------:R-:W-:-:S01]  /*2900*/  FADD R220, RZ, R30 ;  /* 0x0000001effdc7221 */ /* 0x000fc20000000000 */
[----:B------:R-:W-:Y:S01]  /*2910*/  FADD R219, RZ, R31 ;  /* 0x0000001fffdb7221 */ /* 0x000fe20000000000 */
[----:B------:R-:W-:-:S01]  /*2920*/  FADD R218, RZ, R32 ;  /* 0x00000020ffda7221 */ /* 0x000fc20000000000 */
[----:B------:R-:W-:Y:S01]  /*2930*/  FADD R217, RZ, R33 ;  /* 0x00000021ffd97221 */ /* 0x000fe20000000000 */
[----:B------:R-:W-:-:S01]  /*2940*/  FADD R216, RZ, R34 ;  /* 0x00000022ffd87221 */ /* 0x000fc20000000000 */
[----:B------:R-:W-:Y:S01]  /*2950*/  FADD R215, RZ, R35 ;  /* 0x00000023ffd77221 */ /* 0x000fe20000000000 */
[----:B------:R-:W-:-:S01]  /*2960*/  FADD R214, RZ, R36 ;  /* 0x00000024ffd67221 */ /* 0x000fc20000000000 */
[----:B0-----:R-:W-:Y:S01]  /*2970*/  FADD R227, RZ, R123 ;  /* 0x0000007bffe37221 */ /* 0x001fe20000000000 */
[----:B------:R-:W-:-:S01]  /*2980*/  FADD R213, RZ, R37 ;  /* 0x00000025ffd57221 */ /* 0x000fc20000000000 */
[----:B------:R-:W-:Y:S01]  /*2990*/  FADD R212, RZ, R38 ;  /* 0x00000026ffd47221 */ /* 0x000fe20000000000 */
[----:B------:R-:W-:-:S01]  /*29a0*/  FADD R211, RZ, R39 ;  /* 0x00000027ffd37221 */ /* 0x000fc20000000000 */
[----:B------:R-:W-:Y:S01]  /*29b0*/  FADD R210, RZ, R40 ;  /* 0x00000028ffd27221 */ /* 0x000fe20000000000 */
[----:B------:R0:W-:Y:S01]  /*29c0*/  STL [R1+0x4], R227 ;  /* 0x000004e301007387 */ /* 0x0001e20000100800 */
        /* <DEDUP_REMOVED lines=93> */
[----:B------:R-:W-:Y:S01]  /*2fa0*/  UMOV UR6, URZ ;  /* 0x0000003f00067c82 */ /* 0x000fe20008000000 */
[----:B0-----:R-:W-:-:S05]  /*2fb0*/  FADD R227, RZ, R130 ;  /* 0x00000082ffe37221 */ /* 0x001fca0000000000 */
[----:B------:R0:W-:Y:S02]  /*2fc0*/  STL [R1+0x20], R227 ;  /* 0x000020e301007387 */ /* 0x0001e40000100800 */
        /* <DEDUP_REMOVED lines=42> */
.L_x_22:
[----:B------:R-:W-:-:S04]  /*3270*/  UIADD3 UR19, UR5, 0x1, URZ ;  /* 0x0000000105137890 */ /* 0x000fc8000fffe03f */
[----:B------:R-:W-:-:S04]  /*3280*/  UISETP.NE.AND UP0, UPT, UR19, 0x16, UPT ;  /* 0x000000161300788c */ /* 0x000fc8000bf05270 */
[----:B------:R-:W-:Y:S02]  /*3290*/  USEL UR8, URZ, 0x1, UP0 ;  /* 0x000000013f087887 */ /* 0x000fe40008000000 */
[----:B------:R-:W-:Y:S02]  /*32a0*/  USEL UR19, UR19, URZ, UP0 ;  /* 0x0000003f13137287 */ /* 0x000fe40008000000 */
[----:B------:R-:W-:-:S06]  /*32b0*/  ULOP3.LUT UR8, UR4, UR8, URZ, 0x3c, !UPT ;  /* 0x0000000804087292 */ /* 0x000fcc000f8e3c3f */
[----:B0-----:R-:W-:Y:S01]  /*32c0*/  IMAD.U32 R227, RZ, RZ, UR8 ;  /* 0x00000008ffe37e24 */ /* 0x001fe2000f8e00ff */
[----:B------:R-:W-:-:S06]  /*32d0*/  UMOV UR8, 0x1 ;  /* 0x0000000100087882 */ /* 0x000fcc0000000000 */
.L_x_17:
[----:B------:R-:W-:-:S06]  /*32e0*/  UISETP.GE.AND UP0, UPT, UR16, 0x1, UPT ;  /* 0x000000011000788c */ /* 0x000fcc000bf06270 */
[----:B------:R-:W-:-:S13]  /*32f0*/  PLOP3.LUT P0, PT, PT, PT, UP0, 0x80, 0x0 ;  /* 0x000000000000781c */ /* 0x000fda0003f0f008 */
[----:B------:R-:W-:Y:S05]  /*3300*/  @!P0 BRA `(.L_x_23) ;  /* 0x0000001000708947 */ /* 0x000fea0003800000 */
[----:B------:R-:W-:Y:S01]  /*3310*/  IMAD.U32 R228, RZ, RZ, UR16 ;  /* 0x00000010ffe47e24 */ /* 0x000fe2000f8e00ff */
[----:B------:R-:W-:Y:S01]  /*3320*/  UMOV UR24, UR5 ;  /* 0x0000000500187c82 */ /* 0x000fe20008000000 */
[----:B------:R-:W-:-:S05]  /*3330*/  ULDC UR32, c[0x0][0x50c] ;  /* 0x0001430000207ab9 */ /* 0x000fca0000000800 */
.L_x_31:
[----:B------:R-:W-:-:S06]  /*3340*/  UISETP.NE.AND UP0, UPT, UR27, 0x3, UPT ;  /* 0x000000031b00788c */ /* 0x000fcc000bf05270 */
[----:B------:R-:W-:-:S13]  /*3350*/  PLOP3.LUT P1, PT, PT, PT, UP0, 0x80, 0x0 ;  /* 0x000000000000781c */ /* 0x000fda0003f2f008 */
[----:B01----:R-:W-:Y:S05]  /*3360*/  @!P1 BRA `(.L_x_24) ;  /* 0x0000000000049947 */ /* 0x003fea0003800000 */
[----:B------:R-:W-:Y:S01]  /*3370*/  BPT.TRAP 0x1 ;  /* 0x000000040000795c */ /* 0x000fe20000300000 */
.L_x_24:
[----:B------:R-:W-:Y:S01]  /*3380*/  ULEA UR9, UR19, UR12, 0x3 ;  /* 0x0000000c13097291 */ /* 0x000fe2000f8e183f */
[----:B------:R-:W-:-:S08]  /*3390*/  SHF.L.U32 R229, R227, 0x1f, RZ ;  /* 0x0000001fe3e57819 */ /* 0x000fd000000006ff */
[----:B------:R0:W1:Y:S01]  /*33a0*/  SYNCS.PHASECHK.TRANS64.TRYWAIT P0, [UR9], R229 ;  /* 0x000000e5ff0075a7 */ /* 0x0000620008000149 */
[----:B------:R-:W-:Y:S05]  /*33b0*/  @!P1 BRA `(.L_x_25) ;  /* 0x0000000000049947 */ /* 0x000fea0003800000 */
[----:B------:R-:W-:Y:S01]  /*33c0*/  BPT.TRAP 0x1 ;  /* 0x000000040000795c */ /* 0x000fe20000300000 */
.L_x_25:
[----:B-1----:R-:W-:Y:S05]  /*33d0*/  @P0 BRA `(.L_x_26) ;  /* 0x0000000000080947 */ /* 0x002fea0003800000 */
[----:B------:R-:W1:Y:S02]  /*33e0*/  SYNCS.PHASECHK.TRANS64.TRYWAIT P0, [UR9], R229 ;  /* 0x000000e5ff0075a7 */ /* 0x000e640008000149 */
[----:B-1----:R-:W-:Y:S05]  /*33f0*/  @!P0 BRA `(.L_x_27) ;  /* 0x000000d400b48947 */ /* 0x002fea0003800000 */
.L_x_26:
[----:B------:R-:W-:Y:S01]  /*3400*/  UIADD3 UR9, UR12, 0x280, URZ ;  /* 0x000002800c097890 */ /* 0x000fe2000fffe03f */
[----:B------:R-:W-:Y:S01]  /*3410*/  WARPGROUP.ARRIVE ;  /* 0x00000000000079c5 */ /* 0x000fe20000000000 */
[----:B------:R-:W-:Y:S02]  /*3420*/  UIADD3 UR10, UR12, 0xb280, URZ ;  /* 0x0000b2800c0a7890 */ /* 0x000fe4000fffe03f */
[----:B------:R-:W-:Y:S02]  /*3430*/  UISETP.NE.AND UP0, UPT, UR7, URZ, UPT ;  /* 0x0000003f0700728c */ /* 0x000fe4000bf05270 */
[----:B------:R-:W-:Y:S02]  /*3440*/  USHF.R.U32.HI UR9, URZ, 0x4, UR9 ;  /* 0x000000043f097899 */ /* 0x000fe40008011609 */
[----:B------:R-:W-:Y:S02]  /*3450*/  USHF.R.U32.HI UR10, URZ, 0x4, UR10 ;  /* 0x000000043f0a7899 */ /* 0x000fe4000801160a */
[----:B------:R-:W-:-:S02]  /*3460*/  USEL UR8, UR8, URZ, !UP0 ;  /* 0x0000003f08087287 */ /* 0x000fc4000c000000 */
[----:B------:R-:W-:Y:S02]  /*3470*/  ULOP3.LUT UR9, UR9, 0x3fff, URZ, 0xc0, !UPT ;  /* 0x00003fff09097892 */ /* 0x000fe4000f8ec03f */
[----:B------:R-:W-:Y:S02]  /*3480*/  ULOP3.LUT UR10, UR10, 0x3fff, URZ, 0xc0, !UPT ;  /* 0x00003fff0a0a7892 */ /* 0x000fe4000f8ec03f */
[----:B------:R-:W-:Y:S02]  /*3490*/  UISETP.NE.U32.AND UP0, UPT, UR8, URZ, UPT ;  /* 0x0000003f0800728c */ /* 0x000fe4000bf05070 */
[----:B------:R-:W-:Y:S02]  /*34a0*/  ULOP3.LUT UR8, UR9, 0x10000, URZ, 0xfc, !UPT ;  /* 0x0001000009087892 */ /* 0x000fe4000f8efc3f */
[----:B------:R-:W-:Y:S02]  /*34b0*/  ULOP3.LUT UR10, UR10, 0x10000, URZ, 0xfc, !UPT ;  /* 0x000100000a0a7892 */ /* 0x000fe4000f8efc3f */
[----:B------:R-:W-:-:S02]  /*34c0*/  ULEA UR8, UR19, UR8, 0x7 ;  /* 0x0000000813087291 */ /* 0x000fc4000f8e383f */
[----:B------:R-:W-:Y:S01]  /*34d0*/  ULEA UR10, UR19, UR10, 0x9 ;  /* 0x0000000a130a7291 */ /* 0x000fe2000f8e483f */
[----:B------:R-:W-:Y:S01]  /*34e0*/  UMOV UR9, 0xc0000010 ;  /* 0xc000001000097882 */ /* 0x000fe20000000000 */
[----:B------:R-:W-:Y:S01]  /*34f0*/  UMOV UR11, 0xc0000010 ;  /* 0xc0000010000b7882 */ /* 0x000fe20000000000 */
[----:B------:R-:W-:-:S06]  /*3500*/  UIADD3 UR6, UR6, 0x1, URZ ;  /* 0x0000000106067890 */ /* 0x000fcc000fffe03f */
[----:B------:R-:W-:Y:S01]  /*3510*/  QGMMA.64x256x32.F32.E5M2.E5M2 R24, gdesc[UR8], R24, UP0, gsb0 ;  /* 0x03e00000081879f3 */ /* 0x000fe2000b803818 */
[----:B------:R-:W-:-:S04]  /*3520*/  UISETP.NE.AND UP0, UPT, UR6, UR32, UPT ;  /* 0x000000200600728c */ /* 0x000fc8000bf05270 */
[----:B------:R-:W-:-:S06]  /*3530*/  USEL UR7, URZ, 0x1, UP0 ;  /* 0x000000013f077887 */ /* 0x000fcc0008000000 */
[----:B------:R-:W-:Y:S01]  /*3540*/  ISETP.NE.AND P0, PT, RZ, UR7, PT ;  /* 0x00000007ff007c0c */ /* 0x000fe2000bf05270 */
[----:B------:R-:W-:-:S12]  /*3550*/  WARPGROUP.DEPBAR.LE gsb0, 0x1 ;  /* 0x00008000000079c5 */ /* 0x000fd80000010100 */
[----:B------:R-:W-:Y:S05]  /*3560*/  @!P0 BRA `(.L_x_28) ;  /* 0x0000000c00808947 */ /* 0x000fea0003800000 */
[----:B------:R-:W-:Y:S02]  /*3570*/  WARPGROUP.DEPBAR.LE gsb0, 0x0 ;  /* 0x00008000000079c5 */ /* 0x000fe40000010000 */
[----:B------:R-:W-:-:S01]  /*3580*/  FADD R226, R24, R226 ;  /* 0x000000e218e27221 */ /* 0x000fc20000000000 */
[----:B------:R-:W-:Y:S01]  /*3590*/  FADD R225, R25, R225 ;  /* 0x000000e119e17221 */ /* 0x000fe20000000000 */
[----:B------:R1:W-:Y:S01]  /*35a0*/  STL [R1+0x9c], R227 ;  /* 0x00009ce301007387 */ /* 0x0003e20000100800 */
[----:B------:R-:W-:-:S01]  /*35b0*/  FADD R224, R26, R224 ;  /* 0x000000e01ae07221 */ /* 0x000fc20000000000 */
[----:B------:R-:W-:Y:S01]  /*35c0*/  FADD R223, R27, R223 ;  /* 0x000000df1bdf7221 */ /* 0x000fe20000000000 */
[----:B------:R-:W-:-:S01]  /*35d0*/  FADD R222, R28, R222 ;  /* 0x000000de1cde7221 */ /* 0x000fc20000000000 */
[----:B------:R-:W-:Y:S01]  /*35e0*/  FADD R221, R29, R221 ;  /* 0x000000dd1ddd7221 */ /* 0x000fe20000000000 */
[----:B-1----:R-:W3:Y:S04]  /*35f0*/  LDL.LU R227, [R1+0x30] ;  /* 0x0000300001e37983 */ /* 0x002ee80000300800 */
[----:B------:R1:W-:Y:S01]  /*3600*/  STL [R1+0xa0], R226 ;  /* 0x0000a0e201007387 */ /* 0x0003e20000100800 */
[----:B------:R-:W-:-:S01]  /*3610*/  FADD R220, R30, R220 ;  /* 0x000000dc1edc7221 */ /* 0x000fc20000000000 */
[----:B------:R-:W-:-:S02]  /*3620*/  FADD R219, R31, R219 ;  /* 0x000000db1fdb7221 */ /* 0x000fc40000000000 */
[----:B-1----:R-:W4:Y:S04]  /*3630*/  LDL.LU R226, [R1+0x2c] ;  /* 0x00002c0001e27983 */ /* 0x002f280000300800 */
[----:B------:R1:W-:Y:S01]  /*3640*/  STL [R1+0xa4], R225 ;  /* 0x0000a4e101007387 */ /* 0x0003e20000100800 */
[----:B------:R-:W-:-:S03]  /*3650*/  FADD R218, R32, R218 ;  /* 0x000000da20da7221 */ /* 0x000fc60000000000 */
[----:B-1----:R-:W2:Y:S04]  /*3660*/  LDL.LU R225, [R1+0x28] ;  /* 0x0000280001e17983 */ /* 0x002ea80000300800 */
        /* <DEDUP_REMOVED lines=9> */
[----:B------:R1:W-:Y:S04]  /*3700*/  STL [R1+0xb4], R221 ;  /* 0x0000b4dd01007387 */ /* 0x0003e80000100800 */
        /* <DEDUP_REMOVED lines=12> */
[----:B-1----:R-:W2:Y:S01]  /*37d0*/  LDL.LU R215, [R1] ;  /* 0x0000000001d77983 */ /* 0x002ea20000300800 */
[----:B------:R-:W-:-:S01]  /*37e0*/  FADD R214, R36, R214 ;  /* 0x000000d624d67221 */ /* 0x000fc20000000000 */
[----:B------:R-:W-:Y:S01]  /*37f0*/  FADD R213, R37, R213 ;  /* 0x000000d525d57221 */ /* 0x000fe20000000000 */
[----:B------:R-:W-:-:S01]  /*3800*/  FADD R212, R38, R212 ;  /* 0x000000d426d47221 */ /* 0x000fc20000000000 */
[----:B------:R-:W-:Y:S01]  /*3810*/  FADD R211, R39, R211 ;  /* 0x000000d327d37221 */ /* 0x000fe20000000000 */
[----:B------:R-:W-:-:S01]  /*3820*/  FADD R210, R40, R210 ;  /* 0x000000d228d27221 */ /* 0x000fc20000000000 */
[----:B------:R-:W-:Y:S01]  /*3830*/  STL [R1+0xd0], R214 ;  /* 0x0000d0d601007387 */ /* 0x000fe20000100800 */
        /* <DEDUP_REMOVED lines=11> */
[----:B------:R1:W-:Y:S01]  /*38f0*/  STL [R1+0xdc], R211 ;  /* 0x0000dcd301007387 */ /* 0x0003e20000100800 */
[----:B------:R-:W-:-:S01]  /*3900*/  FADD R200, R50, R200 ;  /* 0x000000c832c87221 */ /* 0x000fc20000000000 */
[----:B------:R-:W-:Y:S01]  /*3910*/  FADD R199, R51, R199 ;  /* 0x000000c733c77221 */ /* 0x000fe20000000000 */
        /* <DEDUP_REMOVED lines=69> */
[----:B-----5:R-:W-:Y:S01]  /*3d70*/  FADD R0, R121, R0 ;  /* 0x0000000079007221 */ /* 0x020fe20000000000 */
[----:B---3--:R-:W-:-:S01]  /*3d80*/  FADD R227, R134, R227 ;  /* 0x000000e386e37221 */ /* 0x008fc20000000000 */
[----:B----4-:R-:W-:Y:S01]  /*3d90*/  FADD R226, R133, R226 ;  /* 0x000000e285e27221 */ /* 0x010fe20000000000 */
[----:B--2---:R-:W-:-:S01]  /*3da0*/  FADD R225, R132, R225 ;  /* 0x000000e184e17221 */ /* 0x004fc20000000000 */
        /* <DEDUP_REMOVED lines=9> */
[----:B------:R-:W-:-:S05]  /*3e40*/  FADD R215, R122, R215 ;  /* 0x000000d77ad77221 */ /* 0x000fca0000000000 */
[----:B------:R2:W-:Y:S04]  /*3e50*/  STL [R1], R215 ;  /* 0x000000d701007387 */ /* 0x0005e80000100800 */
[----:B------:R3:W-:Y:S04]  /*3e60*/  STL [R1+0x4], R216 ;  /* 0x000004d801007387 */ /* 0x0007e80000100800 */
        /* <DEDUP_REMOVED lines=8> */
[----:B-1----:R-:W4:Y:S04]  /*3ef0*/  LDL.LU R211, [R1+0x34] ;  /* 0x0000340001d37983 */ /* 0x002f280000300800 */
[----:B------:R1:W-:Y:S04]  /*3f00*/  STL [R1+0x28], R225 ;  /* 0x000028e101007387 */ /* 0x0003e80000100800 */
[----:B------:R-:W4:Y:S04]  /*3f10*/  LDL.LU R212, [R1+0x38] ;  /* 0x0000380001d47983 */ /* 0x000f280000300800 */
[----:B------:R1:W-:Y:S04]  /*3f20*/  STL [R1+0x2c], R226 ;  /* 0x00002ce201007387 */ /* 0x0003e80000100800 */
[----:B------:R-:W4:Y:S04]  /*3f30*/  LDL.LU R213, [R1+0x3c] ;  /* 0x00003c0001d57983 */ /* 0x000f280000300800 */
[----:B------:R1:W-:Y:S04]  /*3f40*/  STL [R1+0x30], R227 ;  /* 0x000030e301007387 */ /* 0x0003e80000100800 */
[----:B------:R-:W4:Y:S04]  /*3f50*/  LDL.LU R214, [R1+0x40] ;  /* 0x0000400001d67983 */ /* 0x000f280000300800 */
[----:B--2---:R-:W2:Y:S04]  /*3f60*/  LDL.LU R215, [R1+0x44] ;  /* 0x0000440001d77983 */ /* 0x004ea80000300800 */
[----:B---3--:R-:W3:Y:S04]  /*3f70*/  LDL.LU R216, [R1+0x48] ;  /* 0x0000480001d87983 */ /* 0x008ee80000300800 */
[----:B----4-:R-:W4:Y:S04]  /*3f80*/  LDL.LU R217, [R1+0x4c] ;  /* 0x00004c0001d97983 */ /* 0x010f280000300800 */
[----:B0-----:R-:W4:Y:S04]  /*3f90*/  LDL.LU R218, [R1+0x50] ;  /* 0x0000500001da7983 */ /* 0x001f280000300800 */
[----:B------:R-:W4:Y:S04]  /*3fa0*/  LDL.LU R219, [R1+0x54] ;  /* 0x0000540001db7983 */ /* 0x000f280000300800 */
[----:B------:R-:W4:Y:S04]  /*3fb0*/  LDL.LU R220, [R1+0x58] ;  /* 0x0000580001dc7983 */ /* 0x000f280000300800 */
[----:B------:R-:W4:Y:S04]  /*3fc0*/  LDL.LU R221, [R1+0x5c] ;  /* 0x00005c0001dd7983 */ /* 0x000f280000300800 */
[----:B------:R-:W4:Y:S04]  /*3fd0*/  LDL.LU R222, [R1+0x60] ;  /* 0x0000600001de7983 */ /* 0x000f280000300800 */
[----:B------:R-:W4:Y:S04]  /*3fe0*/  LDL.LU R223, [R1+0x64] ;  /* 0x0000640001df7983 */ /* 0x000f280000300800 */
[----:B------:R-:W4:Y:S04]  /*3ff0*/  LDL.LU R224, [R1+0x68] ;  /* 0x0000680001e07983 */ /* 0x000f280000300800 */
[----:B-1----:R-:W4:Y:S04]  /*4000*/  LDL.LU R225, [R1+0x6c] ;  /* 0x00006c0001e17983 */ /* 0x002f280000300800 */
[----:B------:R-:W4:Y:S04]  /*4010*/  LDL.LU R226, [R1+0x70] ;  /* 0x0000700001e27983 */ /* 0x000f280000300800 */
[----:B------:R-:W4:Y:S01]  /*4020*/  LDL.LU R227, [R1+0x74] ;  /* 0x0000740001e37983 */ /* 0x000f220000300800 */
[----:B------:R-:W-:-:S05]  /*4030*/  FADD R211, R135, R211 ;  /* 0x000000d387d37221 */ /* 0x000fca0000000000 */
[----:B------:R0:W-:Y:S01]  /*4040*/  STL [R1+0x34], R211 ;  /* 0x000034d301007387 */ /* 0x0001e20000100800 */
[----:B------:R-:W-:-:S03]  /*4050*/  FADD R212, R136, R212 ;  /* 0x000000d488d47221 */ /* 0x000fc60000000000 */
[----:B0-----:R1:W5:Y:S01]  /*4060*/  LDL.LU R211, [R1+0xdc] ;  /* 0x0000dc0001d37983 */ /* 0x0013620000300800 */
[----:B------:R-:W-:-:S03]  /*4070*/  FADD R213, R137, R213 ;  /* 0x000000d589d57221 */ /* 0x000fc60000000000 */
[----:B------:R0:W-:Y:S01]  /*4080*/  STL [R1+0x38], R212 ;  /* 0x000038d401007387 */ /* 0x0001e20000100800 */
[----:B------:R-:W-:-:S01]  /*4090*/  FADD R214, R138, R214 ;  /* 0x000000d68ad67221 */ /* 0x000fc20000000000 */
[----:B--2---:R-:W-:Y:S02]  /*40a0*/  FADD R215, R139, R215 ;  /* 0x000000d78bd77221 */ /* 0x004fe40000000000 */
[----:B0-----:R1:W5:Y:S01]  /*40b0*/  LDL.LU R212, [R1+0xd8] ;  /* 0x0000d80001d47983 */ /* 0x0013620000300800 */
[----:B---3--:R-:W-:-:S03]  /*40c0*/  FADD R216, R140, R216 ;  /* 0x000000d88cd87221 */ /* 0x008fc60000000000 */
[----:B------:R0:W-:Y:S01]  /*40d0*/  STL [R1+0x3c], R213 ;  /* 0x00003cd501007387 */ /* 0x0001e20000100800 */
[----:B----4-:R-:W-:-:S03]  /*40e0*/  FADD R217, R141, R217 ;  /* 0x000000d98dd97221 */ /* 0x010fc60000000000 */
[----:B0-----:R1:W5:Y:S01]  /*40f0*/  LDL.LU R213, [R1+0xd4] ;  /* 0x0000d40001d57983 */ /* 0x0013620000300800 */
[----:B------:R-:W-:-:S03]  /*4100*/  FADD R218, R142, R218 ;  /* 0x000000da8eda7221 */ /* 0x000fc60000000000 */
[----:B------:R0:W-:Y:S01]  /*4110*/  STL [R1+0x40], R214 ;  /* 0x000040d601007387 */ /* 0x0001e20000100800 */
[----:B------:R-:W-:-:S01]  /*4120*/  FADD R219, R143, R219 ;  /* 0x000000db8fdb7221 */ /* 0x000fc20000000000 */
[----:B------:R-:W-:Y:S02]  /*4130*/  FADD R220, R144, R220 ;  /* 0x000000dc90dc7221 */ /* 0x000fe40000000000 */
[----:B0-----:R1:W5:Y:S04]  /*4140*/  LDL.LU R214, [R1+0xd0] ;  /* 0x0000d00001d67983 */ /* 0x0013680000300800 */
[----:B------:R0:W-:Y:S01]  /*4150*/  STL [R1+0x44], R215 ;  /* 0x000044d701007387 */ /* 0x0001e20000100800 */
[----:B------:R-:W-:-:S01]  /*4160*/  FADD R221, R145, R221 ;  /* 0x000000dd91dd7221 */ /* 0x000fc20000000000 */
[----:B------:R-:W-:-:S02]  /*4170*/  FADD R222, R146, R222 ;  /* 0x000000de92de7221 */ /* 0x000fc40000000000 */
[----:B0-----:R1:W5:Y:S04]  /*4180*/  LDL.LU R215, [R1+0xcc] ;  /* 0x0000cc0001d77983 */ /* 0x0013680000300800 */
[----:B------:R0:W-:Y:S01]  /*4190*/  STL [R1+0x48], R216 ;  /* 0x000048d801007387 */ /* 0x0001e20000100800 */
[----:B------:R-:W-:-:S03]  /*41a0*/  FADD R223, R147, R223 ;  /* 0x000000df93df7221 */ /* 0x000fc60000000000 */
        /* <DEDUP_REMOVED lines=13> */
[----:B------:R0:W-:Y:S04]  /*4280*/  STL [R1+0x5c], R221 ;  /* 0x00005cdd01007387 */ /* 0x0001e80000100800 */
        /* <DEDUP_REMOVED lines=12> */
[----:B0-----:R1:W5:Y:S01]  /*4350*/  LDL.LU R227, [R1+0x9c] ;  /* 0x00009c0001e37983 */ /* 0x0013620000300800 */
[----:B------:R-:W-:-:S05]  /*4360*/  UMOV UR6, URZ ;  /* 0x0000003f00067c82 */ /* 0x000fca0008000000 */
.L_x_28:
[----:B------:R-:W-:Y:S05]  /*4370*/  @!P1 BRA `(.L_x_29) ;  /* 0x0000000000049947 */ /* 0x000fea0003800000 */
[----:B------:R-:W-:Y:S01]  /*4380*/  BPT.TRAP 0x1 ;  /* 0x000000040000795c */ /* 0x000fe20000300000 */
.L_x_29:
[----:B------:R-:W-:Y:S02]  /*4390*/  UISETP.GT.U32.AND UP0, UPT, UR13, 0x1, UPT ;  /* 0x000000010d00788c */ /* 0x000fe4000bf04070 */
[----:B------:R-:W-:-:S04]  /*43a0*/  ULEA UR8, UR24, UR12, 0x3 ;  /* 0x0000000c18087291 */ /* 0x000fc8000f8e183f */
[----:B------:R-:W-:Y:S01]  /*43b0*/  UIADD3 UR8, UR8, 0xb0, URZ ;  /* 0x000000b008087890 */ /* 0x000fe2000fffe03f */
[----:B------:R-:W-:-:S03]  /*43c0*/  PLOP3.LUT P0, PT, PT, PT, UP0, 0x80, 0x0 ;  /* 0x000000000000781c */ /* 0x000fc60003f0f008 */
[----:B------:R-:W-:-:S09]  /*43d0*/  UPRMT UR8, URZ, 0x654, UR8 ;  /* 0x000006543f087896 */ /* 0x000fd20008000008 */
[----:B------:R-:W-:Y:S01]  /*43e0*/  SYNCS.ARRIVE.TRANS64.RED.A1T0 RZ, [UR8], RZ ;  /* 0x000000ffffff79a7 */ /* 0x000fe20008100408 */
[----:B------:R-:W-:Y:S05]  /*43f0*/  @P0 BRA `(.L_x_30) ;  /* 0x0000000000040947 */ /* 0x000fea0003800000 */
[----:B------:R-:W-:Y:S01]  /*4400*/  BPT.TRAP 0x1 ;  /* 0x000000040000795c */ /* 0x000fe20000300000 */
.L_x_30:
[----:B------:R-:W-:Y:S01]  /*4410*/  UIADD3 UR19, UR19, 0x1, URZ ;  /* 0x0000000113137890 */ /* 0x000fe2000fffe03f */
[C---:B------:R-:W-:Y:S01]  /*4420*/  ISETP.GT.AND P0, PT, R228.reuse, 0x1, PT ;  /* 0x00000001e400780c */ /* 0x040fe20003f04270 */
[----:B------:R-:W-:Y:S01]  /*4430*/  UIADD3 UR24, UR24, 0x1, URZ ;  /* 0x0000000118187890 */ /* 0x000fe2000fffe03f */
[----:B------:R-:W-:Y:S01]  /*4440*/  VIADD R228, R228, 0xffffffff ;  /* 0xffffffffe4e47836 */ /* 0x000fe20000000000 */
[----:B------:R-:W-:Y:S02]  /*4450*/  UISETP.NE.AND UP0, UPT, UR19, 0x16, UPT ;  /* 0x000000161300788c */ /* 0x000fe4000bf05270 */
[----:B------:R-:W-:Y:S02]  /*4460*/  UISETP.NE.AND UP1, UPT, UR24, 0x16, UPT ;  /* 0x000000161800788c */ /* 0x000fe4000bf25270 */
[----:B------:R-:W-:Y:S02]  /*4470*/  USEL UR8, URZ, 0x1, UP0 ;  /* 0x000000013f087887 */ /* 0x000fe40008000000 */
[----:B------:R-:W-:-:S02]  /*4480*/  USEL UR19, UR19, URZ, UP0 ;  /* 0x0000003f13137287 */ /* 0x000fc40008000000 */
[----:B------:R-:W-:Y:S02]  /*4490*/  USEL UR24, UR24, URZ, UP1 ;  /* 0x0000003f18187287 */ /* 0x000fe40008800000 */
[----:B-----5:R-:W-:Y:S01]  /*44a0*/  LOP3.LUT R227, R227, UR8, RZ, 0x3c, !PT ;  /* 0x00000008e3e37c12 */ /* 0x020fe2000f8e3cff */
[----:B------:R-:W-:Y:S01]  /*44b0*/  UMOV UR8, 0x1 ;  /* 0x0000000100087882 */ /* 0x000fe20000000000 */
[----:B------:R-:W-:Y:S08]  /*44c0*/  @P0 BRA `(.L_x_31) ;  /* 0xffffffec009c0947 */ /* 0x000ff0000383ffff */
.L_x_23:
[----:B------:R-:W-:-:S04]  /*44d0*/  UISETP.NE.AND UP0, UPT, UR6, URZ, UPT ;  /* 0x0000003f0600728c */ /* 0x000fc8000bf05270 */
[----:B------:R-:W-:-:S06]  /*44e0*/  USEL UR6, URZ, 0x1, !UP0 ;  /* 0x000000013f067887 */ /* 0x000fcc000c000000 */
[----:B------:R-:W-:-:S13]  /*44f0*/  ISETP.NE.AND P0, PT, RZ, UR6, PT ;  /* 0x00000006ff007c0c */ /* 0x000fda000bf05270 */
[----:B------:R-:W-:Y:S05]  /*4500*/  @!P0 BRA `(.L_x_32) ;  /* 0x0000000c00dc8947 */ /* 0x000fea0003800000 */
[----:B------:R-:W3:Y:S04]  /*4510*/  LDL.LU R227, [R1+0x74] ;  /* 0x0000740001e37983 */ /* 0x000ee80000300800 */
[----:B---3--:R3:W-:Y:S04]  /*4520*/  STL [R1+0x9c], R227 ;  /* 0x00009ce301007387 */ /* 0x0087e80000100800 */
[----:B---3--:R-:W3:Y:S04]  /*4530*/  LDL.LU R227, [R1+0x70] ;  /* 0x0000700001e37983 */ /* 0x008ee80000300800 */
        /* <DEDUP_REMOVED lines=55> */
[----:B---3--:R-:W3:Y:S01]  /*48b0*/  LDL.LU R227, [R1] ;  /* 0x0000000001e37983 */ /* 0x008ee20000300800 */
[----:B------:R-:W-:-:S02]  /*48c0*/  WARPGROUP.DEPBAR.LE gsb0, 0x0 ;  /* 0x00008000000079c5 */ /* 0x000fc40000010000 */
[----:B------:R-:W-:Y:S01]  /*48d0*/  FADD R226, R24, R226 ;  /* 0x000000e218e27221 */ /* 0x000fe20000000000 */
        /* <DEDUP_REMOVED lines=97> */
[----:B---3--:R-:W-:-:S05]  /*4ef0*/  FADD R227, R122, R227 ;  /* 0x000000e37ae37221 */ /* 0x008fca0000000000 */
[----:B------:R3:W-:Y:S04]  /*4f00*/  STL [R1], R227 ;  /* 0x000000e301007387 */ /* 0x0007e80000100800 */
[----:B---3--:R-:W3:Y:S02]  /*4f10*/  LDL.LU R227, [R1+0x10c] ;  /* 0x00010c0001e37983 */ /* 0x008ee40000300800 */
[----:B---3--:R-:W-:-:S05]  /*4f20*/  FADD R227, R123, R227 ;  /* 0x000000e37be37221 */ /* 0x008fca0000000000 */
[----:B------:R3:W-:Y:S04]  /*4f30*/  STL [R1+0x4], R227 ;  /* 0x000004e301007387 */ /* 0x0007e80000100800 */
        /* <DEDUP_REMOVED lines=83> */
[----:B------:R3:W-:Y:S02]  /*5470*/  STL [R1+0x74], R227 ;  /* 0x000074e301007387 */ /* 0x0007e40000100800 */
.L_x_32:
[----:B---3--:R-:W-:-:S04]  /*5480*/  IMAD.U32 R227, RZ, RZ, UR31 ;  /* 0x0000001fffe37e24 */ /* 0x008fc8000f8e00ff */
[----:B------:R3:W-:Y:S01]  /*5490*/  SYNCS.ARRIVE.TRANS64.A1T0 RZ, [R227+UR29], RZ ;  /* 0x000000ffe3ff79a7 */ /* 0x0007e2000810001d */
[----:B------:R-:W-:Y:S02]  /*54a0*/  WARPGROUP.DEPBAR.LE gsb0, 0x0 ;  /* 0x00008000000079c5 */ /* 0x000fe40000010000 */
[----:B------:R-:W4:Y:S02]  /*54b0*/  LDC R24, c[0x0][0x28c] ;  /* 0x0000a300ff187b82 */ /* 0x000f240000000800 */
[----:B----4-:R-:W-:-:S13]  /*54c0*/  ISETP.GE.AND P0, PT, R24, 0x1, PT ;  /* 0x000000011800780c */ /* 0x010fda0003f06270 */
[----:B---3--:R-:W-:Y:S05]  /*54d0*/  @!P0 BRA `(.L_x_33) ;  /* 0x0000000000408947 */ /* 0x008fea0003800000 */
[----:B------:R-:W-:-:S06]  /*54e0*/  UISETP.NE.AND UP0, UPT, UR27, 0x3, UPT ;  /* 0x000000031b00788c */ /* 0x000fcc000bf05270 */
[----:B------:R-:W-:-:S13]  /*54f0*/  PLOP3.LUT P0, PT, PT, PT, UP0, 0x80, 0x0 ;  /* 0x000000000000781c */ /* 0x000fda0003f0f008 */
[----:B------:R-:W-:Y:S05]  /*5500*/  @!P0 BRA `(.L_x_34) ;  /* 0x0000000000048947 */ /* 0x000fea0003800000 */
[----:B------:R-:W-:Y:S01]  /*5510*/  BPT.TRAP 0x1 ;  /* 0x000000040000795c */ /* 0x000fe20000300000 */
.L_x_34:
[----:B------:R-:W-:Y:S02]  /*5520*/  UIADD3 UR8, UR16, UR5, URZ ;  /* 0x0000000510087290 */ /* 0x000fe4000fffe03f */
[----:B------:R-:W-:Y:S02]  /*5530*/  UISETP.GT.U32.AND UP0, UPT, UR13, 0x1, UPT ;  /* 0x000000010d00788c */ /* 0x000fe4000bf04070 */
[----:B------:R-:W-:-:S04]  /*5540*/  UIMAD.WIDE.U32 UR6, UR8, -0x45d1745d, URZ ;  /* 0xba2e8ba3080678a5 */ /* 0x000fc8000f8e003f */
[----:B------:R-:W-:Y:S01]  /*5550*/  USHF.R.U32.HI UR6, URZ, 0x4, UR7 ;  /* 0x000000043f067899 */ /* 0x000fe20008011607 */
[----:B------:R-:W-:-:S03]  /*5560*/  PLOP3.LUT P0, PT, PT, PT, UP0, 0x80, 0x0 ;  /* 0x000000000000781c */ /* 0x000fc60003f0f008 */
[----:B------:R-:W-:-:S04]  /*5570*/  UIMAD UR8, UR6, -0x16, UR8 ;  /* 0xffffffea060878a4 */ /* 0x000fc8000f8e0208 */
[----:B------:R-:W-:-:S04]  /*5580*/  ULEA UR8, UR8, UR12, 0x3 ;  /* 0x0000000c08087291 */ /* 0x000fc8000f8e183f */
[----:B------:R-:W-:-:S04]  /*5590*/  UIADD3 UR8, UR8, 0xb0, URZ ;  /* 0x000000b008087890 */ /* 0x000fc8000fffe03f */
[----:B------:R-:W-:-:S09]  /*55a0*/  UPRMT UR8, URZ, 0x654, UR8 ;  /* 0x000006543f087896 */ /* 0x000fd20008000008 */
[----:B------:R-:W-:Y:S01]  /*55b0*/  SYNCS.ARRIVE.TRANS64.RED.A1T0 RZ, [UR8], RZ ;  /* 0x000000ffffff79a7 */ /* 0x000fe20008100408 */
[----:B------:R-:W-:Y:S05]  /*55c0*/  @P0 BRA `(.L_x_33) ;  /* 0x0000000000040947 */ /* 0x000fea0003800000 */
[----:B------:R-:W-:Y:S01]  /*55d0*/  BPT.TRAP 0x1 ;  /* 0x000000040000795c */ /* 0x000fe20000300000 */
.L_x_33:
[----:B------:R-:W3:Y:S01]  /*55e0*/  S2R R25, SR_TID.X ;  /* 0x0000000000197919 */ /* 0x000ee20000002100 */
[----:B------:R-:W-:Y:S01]  /*55f0*/  IMAD.U32 R24, RZ, RZ, UR30 ;  /* 0x0000001eff187e24 */ /* 0x000fe2000f8e00ff */
[----:B------:R-:W-:Y:S01]  /*5600*/  UIADD3 UR5, UR28, UR5, URZ ;  /* 0x000000051c057290 */ /* 0x000fe2000fffe03f */
[----:B------:R-:W4:Y:S01]  /*5610*/  LDC R35, c[0x0][0x288] ;  /* 0x0000a200ff237b82 */ /* 0x000f220000000800 */
[----:B------:R-:W-:Y:S02]  /*5620*/  UISETP.GE.U32.AND UP1, UPT, UR28, 0x16, UPT ;  /* 0x000000161c00788c */ /* 0x000fe4000bf26070 */
[----:B------:R-:W-:Y:S01]  /*5630*/  SHF.L.U32 R24, R24, 0x1f, RZ ;  /* 0x0000001f18187819 */ /* 0x000fe200000006ff */
[----:B------:R-:W-:Y:S02]  /*5640*/  UISETP.GT.U32.AND UP0, UPT, UR5, 0x15, UPT ;  /* 0x000000150500788c */ /* 0x000fe4000bf04070 */
[----:B------:R-:W-:Y:S01]  /*5650*/  UIMAD.WIDE.U32 UR6, UR5, -0x45d1745d, URZ ;  /* 0xba2e8ba3050678a5 */ /* 0x000fe2000f8e003f */
[----:B------:R-:W5:Y:S01]  /*5660*/  SYNCS.PHASECHK.TRANS64.TRYWAIT P0, [UR17+0x8], R24 ;  /* 0x00000818ff0075a7 */ /* 0x000f620008000151 */
[----:B------:R-:W-:-:S02]  /*5670*/  UISETP.LT.U32.AND UP0, UPT, UR28, 0x16, UP0 ;  /* 0x000000161c00788c */ /* 0x000fc40008701070 */
[----:B------:R-:W-:Y:S02]  /*5680*/  USHF.R.U32.HI UR6, URZ, 0x4, UR7 ;  /* 0x000000043f067899 */ /* 0x000fe40008011607 */
[----:B------:R-:W-:Y:S02]  /*5690*/  USEL UR8, URZ, 0x1, !UP0 ;  /* 0x000000013f087887 */ /* 0x000fe4000c000000 */
[----:B------:R-:W-:Y:S02]  /*56a0*/  UIMAD UR5, UR6, -0x16, UR5 ;  /* 0xffffffea060578a4 */ /* 0x000fe4000f8e0205 */
[----:B------:R-:W-:-:S04]  /*56b0*/  ULOP3.LUT UR4, UR4, UR8, URZ, 0x3c, !UPT ;  /* 0x0000000804047292 */ /* 0x000fc8000f8e3c3f */
[----:B------:R-:W-:Y:S01]  /*56c0*/  @UP1 ULOP3.LUT UR4, UR4, 0x1, UR6, 0x78, !UPT ;  /* 0x0000000104041892 */ /* 0x000fe2000f8e7806 */
[----:B---3--:R-:W-:-:S04]  /*56d0*/  SHF.R.S32.HI R26, RZ, 0x1f, R25 ;  /* 0x0000001fff1a7819 */ /* 0x008fc80000011419 */
[----:B------:R-:W-:-:S04]  /*56e0*/  LEA.HI R26, R26, R25, RZ, 0x7 ;  /* 0x000000191a1a7211 */ /* 0x000fc800078f38ff */
[----:B------:R-:W-:-:S05]  /*56f0*/  LOP3.LUT R26, R26, 0xffffff80, RZ, 0xc0, !PT ;  /* 0xffffff801a1a7812 */ /* 0x000fca00078ec0ff */
[----:B------:R-:W-:-:S05]  /*5700*/  IMAD.IADD R26, R25, 0x1, -R26 ;  /* 0x00000001191a7824 */ /* 0x000fca00078e0a1a */
[----:B------:R-:W-:-:S04]  /*5710*/  SHF.R.S32.HI R25, RZ, 0x1f, R26 ;  /* 0x0000001fff197819 */ /* 0x000fc8000001141a */
[----:B------:R-:W-:-:S04]  /*5720*/  LEA.HI R25, R25, R26, RZ, 0x2 ;  /* 0x0000001a19197211 */ /* 0x000fc800078f10ff */
[----:B------:R-:W-:-:S05]  /*5730*/  LOP3.LUT R25, R25, 0xfffffffc, RZ, 0xc0, !PT ;  /* 0xfffffffc19197812 */ /* 0x000fca00078ec0ff */
[----:B------:R-:W-:-:S04]  /*5740*/  IMAD.IADD R40, R26, 0x1, -R25 ;  /* 0x000000011a287824 */ /* 0x000fc800078e0a19 */
[----:B------:R-:W-:Y:S01]  /*5750*/  IMAD.SHL.U32 R32, R40, 0x2, RZ ;  /* 0x0000000228207824 */ /* 0x000fe200078e00ff */
[----:B----45:R-:W-:Y:S06]  /*5760*/  @!P0 BRA `(.L_x_35) ;  /* 0x000000b000f88947 */ /* 0x030fec0003800000 */
.L_x_339:
[----:B------:R4:W-:Y:S01]  /*5770*/  STL [R1+0xa0], R2 ;  /* 0x0000a00201007387 */ /* 0x0009e20000100800 */
[----:B------:R-:W-:Y:S01]  /*5780*/  ULDC UR8, c[0x0][0x284] ;  /* 0x0000a10000087ab9 */ /* 0x000fe20000000800 */
[----:B------:R-:W-:Y:S01]  /*5790*/  SHF.R.S32.HI R33, RZ, 0x1f, R32 ;  /* 0x0000001fff217819 */ /* 0x000fe20000011420 */
[----:B------:R-:W-:Y:S01]  /*57a0*/  ULDC.64 UR6, c[0x0][0x5d0] ;  /* 0x0001740000067ab9 */ /* 0x000fe20000000a00 */
[----:B----4-:R-:W4:Y:S04]  /*57b0*/  LDL.LU R2, [R1+0x88] ;  /* 0x0000880001027983 */ /* 0x010f280000300800 */
[----:B------:R0:W-:Y:S04]  /*57c0*/  STL [R1+0x9c], R0 ;  /* 0x00009c0001007387 */ /* 0x0001e80000100800 */
[----:B------:R-:W2:Y:S04]  /*57d0*/  LDL R227, [R1+0x78] ;  /* 0x0000780001e37983 */ /* 0x000ea80000100800 */
[----:B0-----:R-:W3:Y:S01]  /*57e0*/  LDL R0, [R1+0x84] ;  /* 0x0000840001007983 */ /* 0x001ee20000100800 */
[----:B----4-:R-:W-:-:S03]  /*57f0*/  IMAD.SHL.U32 R37, R2, 0x100, RZ ;  /* 0x0000010002257824 */ /* 0x010fc600078e00ff */
[----:B------:R0:W5:Y:S01]  /*5800*/  LDL.LU R2, [R1+0xa0] ;  /* 0x0000a00001027983 */ /* 0x0001620000300800 */
[----:B---3--:R-:W-:-:S03]  /*5810*/  IMAD.SHL.U32 R34, R0, 0x40, RZ ;  /* 0x0000004000227824 */ /* 0x008fc600078e00ff */
[----:B------:R0:W5:Y:S02]  /*5820*/  LDL.LU R0, [R1+0x9c] ;  /* 0x00009c0001007983 */ /* 0x0001640000300800 */
[----:B------:R-:W-:Y:S02]  /*5830*/  ISETP.GE.AND P0, PT, R34, UR8, PT ;  /* 0x0000000822007c0c */ /* 0x000fe4000bf06270 */
[----:B--2---:R-:W-:Y:S02]  /*5840*/  SHF.R.S32.HI R38, RZ, 0x1f, R227 ;  /* 0x0000001fff267819 */ /* 0x004fe400000114e3 */
[----:B------:R-:W-:Y:S01]  /*5850*/  ISETP.GE.OR P0, PT, R37, R35, P0 ;  /* 0x000000232500720c */ /* 0x000fe20000706670 */
[----:B------:R-:W-:-:S04]  /*5860*/  IMAD.WIDE.U32 R24, R227, UR6, R32 ;  /* 0x00000006e3187c25 */ /* 0x000fc8000f8e0020 */
[----:B------:R-:W-:Y:S01]  /*5870*/  IMAD R26, R38, UR6, RZ ;  /* 0x00000006261a7c24 */ /* 0x000fe2000f8e02ff */
[----:B------:R-:W-:Y:S02]  /*5880*/  SHF.R.S32.HI R36, RZ, 0x1f, R37 ;  /* 0x0000001fff247819 */ /* 0x000fe40000011425 */
[----:B------:R-:W-:Y:S01]  /*5890*/  IADD3 R24, P1, R37, R24, RZ ;  /* 0x0000001825187210 */ /* 0x000fe20007f3e0ff */
[----:B------:R-:W-:-:S05]  /*58a0*/  IMAD R27, R227, UR7, R26 ;  /* 0x00000007e31b7c24 */ /* 0x000fca000f8e021a */
[----:B------:R-:W-:Y:S01]  /*58b0*/  IADD3.X R25, R36, R25, R27, P1, !PT ;  /* 0x0000001924197210 */ /* 0x000fe20000ffe41b */
[----:B0-----:R-:W-:Y:S06]  /*58c0*/  @P0 BRA `(.L_x_36) ;  /* 0x0000008c00cc0947 */ /* 0x001fec0003800000 */
[----:B------:R0:W-:Y:S01]  /*58d0*/  STL.64 [R1+0xa8], R4 ;  /* 0x0000a80401007387 */ /* 0x0001e20000100a00 */
[----:B------:R-:W2:Y:S01]  /*58e0*/  LDC.64 R28, c[0x0][0x5c8] ;  /* 0x00017200ff1c7b82 */ /* 0x000ea20000000a00 */
[----:B------:R-:W-:Y:S02]  /*58f0*/  ULDC.64 UR6, c[0x0][0x5c0] ;  /* 0x0001700000067ab9 */ /* 0x000fe40000000a00 */
[----:B0-----:R-:W3:Y:S04]  /*5900*/  LDL.64 R4, [R1+0x90] ;  /* 0x0000900001047983 */ /* 0x001ee80000100a00 */
[----:B-----5:R0:W-:Y:S04]  /*5910*/  STL [R1+0xa0], R2 ;  /* 0x0000a00201007387 */ /* 0x0201e80000100800 */
[----:B0-----:R-:W3:Y:S04]  /*5920*/  LDL.LU R2, [R1+0x84] ;  /* 0x0000840001027983 */ /* 0x001ee80000300800 */
[----:B------:R0:W-:Y:S04]  /*5930*/  STL [R1+0x9c], R0 ;  /* 0x00009c0001007387 */ /* 0x0001e80000100800 */
[----:B0-----:R-:W4:Y:S01]  /*5940*/  LDL R0, [R1+0x8c] ;  /* 0x00008c0001007983 */ /* 0x001f220000100800 */
[----:B---3--:R-:W-:-:S03]  /*5950*/  IMAD.WIDE R30, R2, 0x40, R4 ;  /* 0x00000040021e7825 */ /* 0x008fc600078e0204 */
[----:B------:R0:W5:Y:S04]  /*5960*/  LDL.LU.64 R4, [R1+0xa8] ;  /* 0x0000a80001047983 */ /* 0x0001680000300a00 */
[----:B------:R0:W5:Y:S01]  /*5970*/  LDL.LU R2, [R1+0xa0] ;  /* 0x0000a00001027983 */ /* 0x0001620000300800 */
[-C--:B--2---:R-:W-:Y:S02]  /*5980*/  IMAD R26, R31, R28.reuse, RZ ;  /* 0x0000001c1f1a7224 */ /* 0x084fe400078e02ff */
[----:B------:R-:W-:-:S04]  /*5990*/  IMAD.WIDE.U32 R24, R30, R28, R24 ;  /* 0x0000001c1e187225 */ /* 0x000fc800078e0018 */
[----:B------:R-:W-:Y:S01]  /*59a0*/  IMAD R27, R30, R29, R26 ;  /* 0x0000001d1e1b7224 */ /* 0x000fe200078e021a */
[----:B------:R-:W-:Y:S01]  /*59b0*/  LEA R26, P0, R28, R24, 0x3 ;  /* 0x000000181c1a7211 */ /* 0x000fe200078018ff */
[----:B----4-:R-:W-:Y:S01]  /*59c0*/  IMAD.IADD R39, R0, 0x1, -R34 ;  /* 0x0000000100277824 */ /* 0x010fe200078e0a22 */
[----:B------:R-:W-:Y:S01]  /*59d0*/  IADD3 R24, P1, R24, UR6, RZ ;  /* 0x0000000618187c10 */ /* 0x000fe2000ff3e0ff */
[----:B------:R0:W5:Y:S01]  /*59e0*/  LDL.LU R0, [R1+0x9c] ;  /* 0x00009c0001007983 */ /* 0x0001620000300800 */
[----:B------:R-:W-:Y:S01]  /*59f0*/  IMAD.IADD R27, R25, 0x1, R27 ;  /* 0x00000001191b7824 */ /* 0x000fe200078e021b */
[----:B------:R-:W-:-:S04]  /*5a00*/  IADD3 R26, P3, R26, UR6, RZ ;  /* 0x000000061a1a7c10 */ /* 0x000fc8000ff7e0ff */
[----:B------:R-:W-:Y:S01]  /*5a10*/  LEA.HI.X R29, R28, R27, R29, 0x3, P0 ;  /* 0x0000001b1c1d7211 */ /* 0x000fe200000f1c1d */
[----:B------:R-:W-:Y:S01]  /*5a20*/  IMAD R28, R40, -0x2, R35 ;  /* 0xfffffffe281c7824 */ /* 0x000fe200078e0223 */
[----:B------:R-:W-:Y:S01]  /*5a30*/  FSETP.NEU.AND P0, PT, RZ, UR26, PT ;  /* 0x0000001aff007c0b */ /* 0x000fe2000bf0d000 */
[----:B------:R-:W-:Y:S01]  /*5a40*/  BSSY B0, `(.L_x_36) ;  /* 0x00008db000007945 */ /* 0x000fe20003800000 */
[----:B------:R-:W-:Y:S02]  /*5a50*/  IADD3.X R25, R27, UR7, RZ, P1, !PT ;  /* 0x000000071b197c10 */ /* 0x000fe40008ffe4ff */
[----:B------:R-:W-:Y:S01]  /*5a60*/  IADD3.X R27, R29, UR7, RZ, P3, !PT ;  /* 0x000000071d1b7c10 */ /* 0x000fe20009ffe4ff */
[----:B------:R-:W-:-:S08]  /*5a70*/  IMAD.IADD R34, R28, 0x1, -R37 ;  /* 0x000000011c227824 */ /* 0x000fd000078e0a25 */
[----:B0-----:R-:W-:Y:S05]  /*5a80*/  @!P0 BRA `(.L_x_37) ;  /* 0x0000006800d88947 */ /* 0x001fea0003800000 */
[----:B------:R-:W-:Y:S01]  /*5a90*/  ULDC.64 UR6, c[0x0][0x5b8] ;  /* 0x00016e0000067ab9 */ /* 0x000fe20000000a00 */
[----:B------:R-:W-:Y:S01]  /*5aa0*/  ULDC.64 UR8, c[0x0][0x5a8] ;  /* 0x00016a0000087ab9 */ /* 0x000fe20000000a00 */
[----:B------:R-:W-:Y:S01]  /*5ab0*/  IMAD.WIDE.U32 R32, R227, UR6, R32 ;  /* 0x00000006e3207c25 */ /* 0x000fe2000f8e0020 */
[----:B------:R-:W-:Y:S03]  /*5ac0*/  BSSY B1, `(.L_x_38) ;  /* 0x0000010000017945 */ /* 0x000fe60003800000 */
[----:B------:R-:W-:Y:S01]  /*5ad0*/  IMAD R28, R38, UR6, RZ ;  /* 0x00000006261c7c24 */ /* 0x000fe2000f8e02ff */
[----:B------:R-:W-:-:S03]  /*5ae0*/  IADD3 R32, P0, R37, R32, RZ ;  /* 0x0000002025207210 */ /* 0x000fc60007f1e0ff */
[----:B------:R-:W-:Y:S01]  /*5af0*/  IMAD R29, R227, UR7, R28 ;  /* 0x00000007e31d7c24 */ /* 0x000fe2000f8e021c */
[----:B------:R-:W-:Y:S02]  /*5b00*/  ULDC.64 UR6, c[0x0][0x5b0] ;  /* 0x00016c0000067ab9 */ /* 0x000fe40000000a00 */
[----:B------:R-:W-:Y:S02]  /*5b10*/  IMAD R35, R31, UR6, RZ ;  /* 0x000000061f237c24 */ /* 0x000fe4000f8e02ff */
[----:B------:R-:W-:Y:S02]  /*5b20*/  IADD3.X R33, R36, R33, R29, P0, !PT ;  /* 0x0000002124217210 */ /* 0x000fe400007fe41d */
[----:B------:R-:W-:Y:S01]  /*5b30*/  ISETP.GE.AND P0, PT, R39, 0x1, PT ;  /* 0x000000012700780c */ /* 0x000fe20003f06270 */
[C---:B------:R-:W-:Y:S02]  /*5b40*/  IMAD R35, R30.reuse, UR7, R35 ;  /* 0x000000071e237c24 */ /* 0x040fe4000f8e0223 */
[----:B------:R-:W-:Y:S01]  /*5b50*/  IMAD.WIDE.U32 R28, R30, UR6, R32 ;  /* 0x000000061e1c7c25 */ /* 0x000fe2000f8e0020 */
[----:B------:R-:W-:-:S02]  /*5b60*/  ISETP.LT.OR P4, PT, R34, 0x1, !P0 ;  /* 0x000000012200780c */ /* 0x000fc40004781670 */
[----:B------:R-:W-:-:S04]  /*5b70*/  IADD3 R28, P1, R28, UR8, RZ ;  /* 0x000000081c1c7c10 */ /* 0x000fc8000ff3e0ff */
[--C-:B------:R-:W-:Y:S02]  /*5b80*/  IADD3.X R29, R29, UR9, R35.reuse, P1, !PT ;  /* 0x000000091d1d7c10 */ /* 0x100fe40008ffe423 */
[----:B------:R-:W-:-:S05]  /*5b90*/  PRMT R35, RZ, 0x7610, R35 ;  /* 0x00007610ff237816 */ /* 0x000fca0000000023 */
[----:B------:R-:W-:Y:S05]  /*5ba0*/  @P4 BRA `(.L_x_39) ;  /* 0x0000000000044947 */ /* 0x000fea0003800000 */
[----:B------:R0:W5:Y:S02]  /*5bb0*/  LDG.E.U8 R35, desc[UR22][R28.64] ;  /* 0x000000161c237981 */ /* 0x000164000c1e1100 */
.L_x_39:
[----:B------:R-:W-:Y:S05]  /*5bc0*/  BSYNC B1 ;  /* 0x0000000000017941 */ /* 0x000fea0003800000 */
.L_x_38:
[----:B-----5:R-:W-:Y:S01]  /*5bd0*/  LOP3.LUT R35, R35, 0xff, RZ, 0xc0, !PT ;  /* 0x000000ff23237812 */ /* 0x020fe200078ec0ff */
[----:B------:R-:W-:Y:S01]  /*5be0*/  BSSY B1, `(.L_x_40) ;  /* 0x000000b000017945 */ /* 0x000fe20003800000 */
[----:B------:R-:W-:Y:S02]  /*5bf0*/  ISETP.LT.OR P3, PT, R34, 0x2, !P0 ;  /* 0x000000022200780c */ /* 0x000fe40004761670 */
[----:B------:R-:W-:-:S05]  /*5c00*/  F2FP.F16.E5M2.UNPACK_B R35, R35 ;  /* 0x00000023ff23723e */ /* 0x000fca00020004ff */
[----:B------:R-:W-:-:S05]  /*5c10*/  HADD2.F32 R35, -RZ, R35.H0_H0 ;  /* 0x20000023ff237230 */ /* 0x000fca0000004100 */
[----:B------:R-:W-:-:S04]  /*5c20*/  FMUL R35, R35, UR26 ;  /* 0x0000001a23237c20 */ /* 0x000fc80008400000 */
[----:B------:R-:W-:-:S05]  /*5c30*/  FFMA R35, R226, UR25, R35 ;  /* 0x00000019e2237c23 */ /* 0x000fca0008000023 */
[----:B------:R-:W-:Y:S02]  /*5c40*/  F2FP.SATFINITE.E5M2.F32.PACK_AB_MERGE_C R37, RZ, R35, RZ ;  /* 0x00000023ff25723e */ /* 0x000fe400048060ff */
[----:B------:R-:W-:-:S03]  /*5c50*/  PRMT R35, RZ, 0x7610, R35 ;  /* 0x00007610ff237816 */ /* 0x000fc60000000023 */
[----:B------:R2:W-:Y:S01]  /*5c60*/  @!P4 STG.E.U8 desc[UR22][R24.64], R37 ;  /* 0x000000251800c986 */ /* 0x0005e2000c101116 */
[----:B------:R-:W-:Y:S05]  /*5c70*/  @P3 BRA `(.L_x_41) ;  /* 0x0000000000043947 */ /* 0x000fea0003800000 */
[----:B------:R3:W5:Y:S02]  /*5c80*/  LDG.E.U8 R35, desc[UR22][R28.64+0x1] ;  /* 0x000001161c237981 */ /* 0x000764000c1e1100 */
.L_x_41:
[----:B------:R-:W-:Y:S05]  /*5c90*/  BSYNC B1 ;  /* 0x0000000000017941 */ /* 0x000fea0003800000 */
.L_x_40:
[----:B-----5:R-:W-:Y:S01]  /*5ca0*/  LOP3.LUT R35, R35, 0xff, RZ, 0xc0, !PT ;  /* 0x000000ff23237812 */ /* 0x020fe200078ec0ff */
[----:B------:R-:W-:Y:S01]  /*5cb0*/  BSSY B1, `(.L_x_42) ;  /* 0x0000013000017945 */ /* 0x000fe20003800000 */
[----:B--2---:R-:W-:Y:S02]  /*5cc0*/  IADD3 R37, P1, R30, 0x8, RZ ;  /* 0x000000081e257810 */ /* 0x004fe40007f3e0ff */
[----:B------:R-:W-:-:S03]  /*5cd0*/  F2FP.F16.E5M2.UNPACK_B R35, R35 ;  /* 0x00000023ff23723e */ /* 0x000fc600020004ff */
[----:B------:R-:W-:Y:S01]  /*5ce0*/  IMAD.X R31, RZ, RZ, R31, P1 ;  /* 0x000000ffff1f7224 */ /* 0x000fe200008e061f */
[----:B------:R-:W-:Y:S01]  /*5cf0*/  ISETP.GE.AND P1, PT, R39, 0x9, PT ;  /* 0x000000092700780c */ /* 0x000fe20003f26270 */
[----:B------:R-:W-:Y:S02]  /*5d00*/  HADD2.F32 R35, -RZ, R35.H0_H0 ;  /* 0x20000023ff237230 */ /* 0x000fe40000004100 */
[----:B------:R-:W-:Y:S01]  /*5d10*/  IMAD R36, R31, UR6, RZ ;  /* 0x000000061f247c24 */ /* 0x000fe2000f8e02ff */
[----:B------:R-:W-:Y:S01]  /*5d20*/  ISETP.LT.OR P5, PT, R34, 0x1, !P1 ;  /* 0x000000012200780c */ /* 0x000fe20004fa1670 */
[----:B------:R-:W-:-:S04]  /*5d30*/  IMAD.WIDE.U32 R32, R37, UR6, R32 ;  /* 0x0000000625207c25 */ /* 0x000fc8000f8e0020 */
[----:B------:R-:W-:Y:S01]  /*5d40*/  FMUL R30, R35, UR26 ;  /* 0x0000001a231e7c20 */ /* 0x000fe20008400000 */
[----:B------:R-:W-:-:S03]  /*5d50*/  IMAD R37, R37, UR7, R36 ;  /* 0x0000000725257c24 */ /* 0x000fc6000f8e0224 */
[----:B------:R-:W-:Y:S01]  /*5d60*/  FFMA R225, R225, UR25, R30 ;  /* 0x00000019e1e17c23 */ /* 0x000fe2000800001e */
[----:B------:R-:W-:Y:S02]  /*5d70*/  IADD3 R30, P4, R32, UR8, RZ ;  /* 0x00000008201e7c10 */ /* 0x000fe4000ff9e0ff */
[----:B------:R-:W-:Y:S02]  /*5d80*/  PRMT R32, RZ, 0x7610, R32 ;  /* 0x00007610ff207816 */ /* 0x000fe40000000020 */
[----:B------:R-:W-:Y:S02]  /*5d90*/  F2FP.SATFINITE.E5M2.F32.PACK_AB_MERGE_C R225, RZ, R225, RZ ;  /* 0x000000e1ffe1723e */ /* 0x000fe400048060ff */
[----:B------:R-:W-:-:S03]  /*5da0*/  IADD3.X R31, R33, UR9, R37, P4, !PT ;  /* 0x00000009211f7c10 */ /* 0x000fc6000a7fe425 */
[----:B------:R2:W-:Y:S01]  /*5db0*/  @!P3 STG.E.U8 desc[UR22][R24.64+0x1], R225 ;  /* 0x000001e11800b986 */ /* 0x0005e2000c101116 */
[----:B------:R-:W-:Y:S05]  /*5dc0*/  @P5 BRA `(.L_x_43) ;  /* 0x0000000000045947 */ /* 0x000fea0003800000 */
[----:B------:R4:W5:Y:S02]  /*5dd0*/  LDG.E.U8 R32, desc[UR22][R30.64] ;  /* 0x000000161e207981 */ /* 0x000964000c1e1100 */
.L_x_43:
[----:B------:R-:W-:Y:S05]  /*5de0*/  BSYNC B1 ;  /* 0x0000000000017941 */ /* 0x000fea0003800000 */
.L_x_42:
[----:B-----5:R-:W-:Y:S01]  /*5df0*/  LOP3.LUT R32, R32, 0xff, RZ, 0xc0, !PT ;  /* 0x000000ff20207812 */ /* 0x020fe200078ec0ff */
[----:B------:R-:W-:Y:S01]  /*5e00*/  BSSY B1, `(.L_x_44) ;  /* 0x000000b000017945 */ /* 0x000fe20003800000 */
[----:B------:R-:W-:Y:S02]  /*5e10*/  ISETP.LT.OR P3, PT, R34, 0x2, !P1 ;  /* 0x000000022200780c */ /* 0x000fe40004f61670 */
[----:B------:R-:W-:-:S05]  /*5e20*/  F2FP.F16.E5M2.UNPACK_B R32, R32 ;  /* 0x00000020ff20723e */ /* 0x000fca00020004ff */
[----:B------:R-:W-:-:S05]  /*5e30*/  HADD2.F32 R32, -RZ, R32.H0_H0 ;  /* 0x20000020ff207230 */ /* 0x000fca0000004100 */
[----:B------:R-:W-:Y:S01]  /*5e40*/  FMUL R33, R32, UR26 ;  /* 0x0000001a20217c20 */ /* 0x000fe20008400000 */
[----:B------:R-:W-:-:S03]  /*5e50*/  PRMT R32, RZ, 0x7610, R32 ;  /* 0x00007610ff207816 */ /* 0x000fc60000000020 */
[----:B------:R-:W-:-:S05]  /*5e60*/  FFMA R33, R224, UR25, R33 ;  /* 0x00000019e0217c23 */ /* 0x000fca0008000021 */
[----:B------:R-:W-:-:S05]  /*5e70*/  F2FP.SATFINITE.E5M2.F32.PACK_AB_MERGE_C R33, RZ, R33, RZ ;  /* 0x00000021ff21723e */ /* 0x000fca00048060ff */
[----:B------:R0:W-:Y:S01]  /*5e80*/  @!P5 STG.E.U8 desc[UR22][R26.64], R33 ;  /* 0x000000211a00d986 */ /* 0x0001e2000c101116 */
[----:B------:R-:W-:Y:S05]  /*5e90*/  @P3 BRA `(.L_x_45) ;  /* 0x0000000000043947 */ /* 0x000fea0003800000 */
[----:B------:R0:W5:Y:S02]  /*5ea0*/  LDG.E.U8 R32, desc[UR22][R30.64+0x1] ;  /* 0x000001161e207981 */ /* 0x000164000c1e1100 */
.L_x_45:
[----:B------:R-:W-:Y:S05]  /*5eb0*/  BSYNC B1 ;  /* 0x0000000000017941 */ /* 0x000fea0003800000 */
.L_x_44:
[----:B-----5:R-:W-:Y:S01]  /*5ec0*/  LOP3.LUT R32, R32, 0xff, RZ, 0xc0, !PT ;  /* 0x000000ff20207812 */ /* 0x020fe200078ec0ff */
[----:B------:R-:W-:Y:S01]  /*5ed0*/  BSSY B1, `(.L_x_46) ;  /* 0x000000b000017945 */ /* 0x000fe20003800000 */
[----:B------:R-:W-:Y:S02]  /*5ee0*/  ISETP.LT.OR P4, PT, R34, 0x9, !P0 ;  /* 0x000000092200780c */ /* 0x000fe40004781670 */
[----:B------:R-:W-:-:S05]  /*5ef0*/  F2FP.F16.E5M2.UNPACK_B R32, R32 ;  /* 0x00000020ff20723e */ /* 0x000fca00020004ff */
[----:B------:R-:W-:-:S05]  /*5f00*/  HADD2.F32 R32, -RZ, R32.H0_H0 ;  /* 0x20000020ff207230 */ /* 0x000fca0000004100 */
[----:B------:R-:W-:-:S04]  /*5f10*/  FMUL R32, R32, UR26 ;  /* 0x0000001a20207c20 */ /* 0x000fc80008400000 */
[----:B------:R-:W-:-:S05]  /*5f20*/  FFMA R32, R223, UR25, R32 ;  /* 0x00000019df207c23 */ /* 0x000fca0008000020 */
[----:B0-----:R-:W-:Y:S02]  /*5f30*/  F2FP.SATFINITE.E5M2.F32.PACK_AB_MERGE_C R33, RZ, R32, RZ ;  /* 0x00000020ff21723e */ /* 0x001fe400048060ff */
[----:B------:R-:W-:-:S03]  /*5f40*/  PRMT R32, RZ, 0x7610, R32 ;  /* 0x00007610ff207816 */ /* 0x000fc60000000020 */
[----:B------:R0:W-:Y:S01]  /*5f50*/  @!P3 STG.E.U8 desc[UR22][R26.64+0x1], R33 ;  /* 0x000001211a00b986 */ /* 0x0001e2000c101116 */
[----:B------:R-:W-:Y:S05]  /*5f60*/  @P4 BRA `(.L_x_47) ;  /* 0x0000000000044947 */ /* 0x000fea0003800000 */
[----:B------:R0:W5:Y:S02]  /*5f70*/  LDG.E.U8 R32, desc[UR22][R28.64+0x8] ;  /* 0x000008161c207981 */ /* 0x000164000c1e1100 */
.L_x_47:
[----:B------:R-:W-:Y:S05]  /*5f80*/  BSYNC B1 ;  /* 0x0000000000017941 */ /* 0x000fea0003800000 */
.L_x_46:
[----:B-----5:R-:W-:Y:S01]  /*5f90*/  LOP3.LUT R32, R32, 0xff, RZ, 0xc0, !PT ;  /* 0x000000ff20207812 */ /* 0x020fe200078ec0ff */
[----:B------:R-:W-:Y:S01]  /*5fa0*/  BSSY B1, `(.L_x_48) ;  /* 0x000000b000017945 */ /* 0x000fe20003800000 */
[----:B------:R-:W-:Y:S02]  /*5fb0*/  ISETP.LT.OR P3, PT, R34, 0xa, !P0 ;  /* 0x0000000a2200780c */ /* 0x000fe40004761670 */
[----:B------:R-:W-:-:S05]  /*5fc0*/  F2FP.F16.E5M2.UNPACK_B R32, R32 ;  /* 0x00000020ff20723e */ /* 0x000fca00020004ff */
[----:B------:R-:W-:-:S05]  /*5fd0*/  HADD2.F32 R32, -RZ, R32.H0_H0 ;  /* 0x20000020ff207230 */ /* 0x000fca0000004100 */
[----:B0-----:R-:W-:Y:S01]  /*5fe0*/  FMUL R33, R32, UR26 ;  /* 0x0000001a20217c20 */ /* 0x001fe20008400000 */
[----:B------:R-:W-:-:S03]  /*5ff0*/  PRMT R32, RZ, 0x7610, R32 ;  /* 0x00007610ff207816 */ /* 0x000fc60000000020 */
[----:B------:R-:W-:-:S05]  /*6000*/  FFMA R33, R222, UR25, R33 ;  /* 0x00000019de217c23 */ /* 0x000fca0008000021 */
[----:B------:R-:W-:-:S05]  /*6010*/  F2FP.SATFINITE.E5M2.F32.PACK_AB_MERGE_C R33, RZ, R33, RZ ;  /* 0x00000021ff21723e */ /* 0x000fca00048060ff */
[----:B------:R0:W-:Y:S01]  /*6020*/  @!P4 STG.E.U8 desc[UR22][R24.64+0x8], R33 ;  /* 0x000008211800c986 */ /* 0x0001e2000c101116 */
[----:B------:R-:W-:Y:S05]  /*6030*/  @P3 BRA `(.L_x_49) ;  /* 0x0000000000043947 */ /* 0x000fea0003800000 */
[----:B------:R0:W5:Y:S02]  /*6040*/  LDG.E.U8 R32, desc[UR22][R28.64+0x9] ;  /* 0x000009161c207981 */ /* 0x000164000c1e1100 */
.L_x_49:
[----:B------:R-:W-:Y:S05]  /*6050*/  BSYNC B1 ;  /* 0x0000000000017941 */ /* 0x000fea0003800000 */
.L_x_48:
        /* <DEDUP_REMOVED lines=12> */
.L_x_51:
[----:B------:R-:W-:Y:S05]  /*6120*/  BSYNC B1 ;  /* 0x0000000000017941 */ /* 0x000fea0003800000 */
.L_x_50:
        /* <DEDUP_REMOVED lines=12> */
.L_x_53:
[----:B------:R-:W-:Y:S05]  /*61f0*/  BSYNC B1 ;  /* 0x0000000000017941 */ /* 0x000fea0003800000 */
.L_x_52:
        /* <DEDUP_REMOVED lines=12> */
.L_x_55:
[----:B------:R-:W-:Y:S05]  /*62c0*/  BSYNC B1 ;  /* 0x0000000000017941 */ /* 0x000fea0003800000 */
.L_x_54:
        /* <DEDUP_REMOVED lines=12> */
.L_x_57:
[----:B------:R-:W-:Y:S05]  /*6390*/  BSYNC B1 ;  /* 0x0000000000017941 */ /* 0x000fea0003800000 */
.L_x_56:
        /* <DEDUP_REMOVED lines=12> */
.L_x_59:
[----:B------:R-:W-:Y:S05]  /*6460*/  BSYNC B1 ;  /* 0x0000000000017941 */ /* 0x000fea0003800000 */
.L_x_58:
        /* <DEDUP_REMOVED lines=12> */
.L_x_61:
[----:B------:R-:W-:Y:S05]  /*6530*/  BSYNC B1 ;  /* 0x0000000000017941 */ /* 0x000fea0003800000 */
.L_x_60:
        /* <DEDUP_REMOVED lines=12> */
.L_x_63:
[----:B------:R-:W-:Y:S05]  /*6600*/  BSYNC B1 ;  /* 0x0000000000017941 */ /* 0x000fea0003800000 */
.L_x_62:
        /* <DEDUP_REMOVED lines=12> */
.L_x_65:
[----:B------:R-:W-:Y:S05]  /*66d0*/  BSYNC B1 ;  /* 0x0000000000017941 */ /* 0x000fea0003800000 */
.L_x_64:
        /* <DEDUP_REMOVED lines=12> */
.L_x_67:
[----:B------:R-:W-:Y:S05]  /*67a0*/  BSYNC B1 ;  /* 0x0000000000017941 */ /* 0x000fea0003800000 */
.L_x_66:
        /* <DEDUP_REMOVED lines=12> */
.L_x_69:
[----:B------:R-:W-:Y:S05]  /*6870*/  BSYNC B1 ;  /* 0x0000000000017941 */ /* 0x000fea0003800000 */
.L_x_68:
        /* <DEDUP_REMOVED lines=12> */
.L_x_71:
[----:B------:R-:W-:Y:S05]  /*6940*/  BSYNC B1 ;  /* 0x0000000000017941 */ /* 0x000fea0003800000 */
.L_x_70:
        /* <DEDUP_REMOVED lines=12> */
.L_x_73:
[----:B------:R-:W-:Y:S05]  /*6a10*/  BSYNC B1 ;  /* 0x0000000000017941 */ /* 0x000fea0003800000 */
.L_x_72:
        /* <DEDUP_REMOVED lines=12> */
.L_x_75:
[----:B------:R-:W-:Y:S05]  /*6ae0*/  BSYNC B1 ;  /* 0x0000000000017941 */ /* 0x000fea0003800000 */
.L_x_74:
        /* <DEDUP_REMOVED lines=12> */
.L_x_77:
[----:B------:R-:W-:Y:S05]  /*6bb0*/  BSYNC B1 ;  /* 0x0000000000017941 */ /* 0x000fea0003800000 */
.L_x_76:
        /* <DEDUP_REMOVED lines=12> */
.L_x_79:
[----:B------:R-:W-:Y:S05]  /*6c80*/  BSYNC B1 ;  /* 0x0000000000017941 */ /* 0x000fea0003800000 */
.L_x_78:
        /* <DEDUP_REMOVED lines=12> */
.L_x_81:
[----:B------:R-:W-:Y:S05]  /*6d50*/  BSYNC B1 ;  /* 0x0000000000017941 */ /* 0x000fea0003800000 */
.L_x_80:
        /* <DEDUP_REMOVED lines=12> */
.L_x_83:
[----:B------:R-:W-:Y:S05]  /*6e20*/  BSYNC B1 ;  /* 0x0000000000017941 */ /* 0x000fea0003800000 */
.L_x_82:
        /* <DEDUP_REMOVED lines=12> */
.L_x_85:
[----:B------:R-:W-:Y:S05]  /*6ef0*/  BSYNC B1 ;  /* 0x0000000000017941 */ /* 0x000fea0003800000 */
.L_x_84:
        /* <DEDUP_REMOVED lines=12> */
.L_x_87:
[----:B------:R-:W-:Y:S05]  /*6fc0*/  BSYNC B1 ;  /* 0x0000000000017941 */ /* 0x000fea0003800000 */
.L_x_86:
        /* <DEDUP_REMOVED lines=12> */
.L_x_89:
[----:B------:R-:W-:Y:S05]  /*7090*/  BSYNC B1 ;  /* 0x0000000000017941 */ /* 0x000fea0003800000 */
.L_x_88:
        /* <DEDUP_REMOVED lines=12> */
.L_x_91:
[----:B------:R-:W-:Y:S05]  /*7160*/  BSYNC B1 ;  /* 0x0000000000017941 */ /* 0x000fea0003800000 */
.L_x_90:
        /* <DEDUP_REMOVED lines=12> */
.L_x_93:
[----:B------:R-:W-:Y:S05]  /*7230*/  BSYNC B1 ;  /* 0x0000000000017941 */ /* 0x000fea0003800000 */
.L_x_92:
        /* <DEDUP_REMOVED lines=12> */
.L_x_95:
[----:B------:R-:W-:Y:S05]  /*7300*/  BSYNC B1 ;  /* 0x0000000000017941 */ /* 0x000fea0003800000 */
.L_x_94:
        /* <DEDUP_REMOVED lines=12> */
.L_x_97:
[----:B------:R-:W-:Y:S05]  /*73d0*/  BSYNC B1 ;  /* 0x0000000000017941 */ /* 0x000fea0003800000 */
.L_x_96:
        /* <DEDUP_REMOVED lines=12> */
.L_x_99:
[----:B------:R-:W-:Y:S05]  /*74a0*/  BSYNC B1 ;  /* 0x0000000000017941 */ /* 0x000fea0003800000 */
.L_x_98:
        /* <DEDUP_REMOVED lines=12> */
.L_x_101:
[----:B------:R-:W-:Y:S05]  /*7570*/  BSYNC B1 ;  /* 0x0000000000017941 */ /* 0x000fea0003800000 */
.L_x_100:
        /* <DEDUP_REMOVED lines=12> */
.L_x_103:
[----:B------:R-:W-:Y:S05]  /*7640*/  BSYNC B1 ;  /* 0x0000000000017941 */ /* 0x000fea0003800000 */
.L_x_102:
        /* <DEDUP_REMOVED lines=12> */
.L_x_105:
[----:B------:R-:W-:Y:S05]  /*7710*/  BSYNC B1 ;  /* 0x0000000000017941 */ /* 0x000fea0003800000 */
.L_x_104:
        /* <DEDUP_REMOVED lines=12> */
.L_x_107:
[----:B------:R-:W-:Y:S05]  /*77e0*/  BSYNC B1 ;  /* 0x0000000000017941 */ /* 0x000fea0003800000 */
.L_x_106:
        /* <DEDUP_REMOVED lines=12> */
.L_x_109:
[----:B------:R-:W-:Y:S05]  /*78b0*/  BSYNC B1 ;  /* 0x0000000000017941 */ /* 0x000fea0003800000 */
.L_x_108:
        /* <DEDUP_REMOVED lines=12> */
.L_x_111:
[----:B------:R-:W-:Y:S05]  /*7980*/  BSYNC B1 ;  /* 0x0000000000017941 */ /* 0x000fea0003800000 */
.L_x_110:
        /* <DEDUP_REMOVED lines=12> */
.L_x_113:
[----:B------:R-:W-:Y:S05]  /*7a50*/  BSYNC B1 ;  /* 0x0000000000017941 */ /* 0x000fea0003800000 */
.L_x_112:
        /* <DEDUP_REMOVED lines=12> */
.L_x_115:
[----:B------:R-:W-:Y:S05]  /*7b20*/  BSYNC B1 ;  /* 0x0000000000017941 */ /* 0x000fea0003800000 */
.L_x_114:
        /* <DEDUP_REMOVED lines=12> */
.L_x_117:
[----:B------:R-:W-:Y:S05]  /*7bf0*/  BSYNC B1 ;  /* 0x0000000000017941 */ /* 0x000fea0003800000 */
.L_x_116:
        /* <DEDUP_REMOVED lines=12> */
.L_x_119:
[----:B------:R-:W-:Y:S05]  /*7cc0*/  BSYNC B1 ;  /* 0x0000000000017941 */ /* 0x000fea0003800000 */
.L_x_118:
        /* <DEDUP_REMOVED lines=12> */
.L_x_121:
[----:B------:R-:W-:Y:S05]  /*7d90*/  BSYNC B1 ;  /* 0x0000000000017941 */ /* 0x000fea0003800000 */
.L_x_120:
        /* <DEDUP_REMOVED lines=12> */
.L_x_123:
[----:B------:R-:W-:Y:S05]  /*7e60*/  BSYNC B1 ;  /* 0x0000000000017941 */ /* 0x000fea0003800000 */
.L_x_122:
        /* <DEDUP_REMOVED lines=12> */
.L_x_125:
[----:B------:R-:W-:Y:S05]  /*7f30*/  BSYNC B1 ;  /* 0x0000000000017941 */ /* 0x000fea0003800000 */
.L_x_124:
        /* <DEDUP_REMOVED lines=12> */
.L_x_127:
[----:B------:R-:W-:Y:S05]  /*8000*/  BSYNC B1 ;  /* 0x0000000000017941 */ /* 0x000fea0003800000 */
.L_x_126:
        /* <DEDUP_REMOVED lines=12> */
.L_x_129:
[----:B------:R-:W-:Y:S05]  /*80d0*/  BSYNC B1 ;  /* 0x0000000000017941 */ /* 0x000fea0003800000 */
.L_x_128:
        /* <DEDUP_REMOVED lines=12> */
.L_x_131:
[----:B------:R-:W-:Y:S05]  /*81a0*/  BSYNC B1 ;  /* 0x0000000000017941 */ /* 0x000fea0003800000 */
.L_x_130:
        /* <DEDUP_REMOVED lines=12> */
.L_x_133:
[----:B------:R-:W-:Y:S05]  /*8270*/  BSYNC B1 ;  /* 0x0000000000017941 */ /* 0x000fea0003800000 */
.L_x_132:
        /* <DEDUP_REMOVED lines=12> */
.L_x_135:
[----:B------:R-:W-:Y:S05]  /*8340*/  BSYNC B1 ;  /* 0x0000000000017941 */ /* 0x000fea0003800000 */
.L_x_134:
        /* <DEDUP_REMOVED lines=12> */
.L_x_137:
[----:B------:R-:W-:Y:S05]  /*8410*/  BSYNC B1 ;  /* 0x0000000000017941 */ /* 0x000fea0003800000 */
.L_x_136:
        /* <DEDUP_REMOVED lines=12> */
.L_x_139:
[----:B------:R-:W-:Y:S05]  /*84e0*/  BSYNC B1 ;  /* 0x0000000000017941 */ /* 0x000fea0003800000 */
.L_x_138:
        /* <DEDUP_REMOVED lines=12> */
.L_x_141:
[----:B------:R-:W-:Y:S05]  /*85b0*/  BSYNC B1 ;  /* 0x0000000000017941 */ /* 0x000fea0003800000 */
.L_x_140:
        /* <DEDUP_REMOVED lines=12> */
.L_x_143:
[----:B------:R-:W-:Y:S05]  /*8680*/  BSYNC B1 ;  /* 0x0000000000017941 */ /* 0x000fea0003800000 */
.L_x_142:
        /* <DEDUP_REMOVED lines=12> */
.L_x_145:
[----:B------:R-:W-:Y:S05]  /*8750*/  BSYNC B1 ;  /* 0x0000000000017941 */ /* 0x000fea0003800000 */
.L_x_144:
        /* <DEDUP_REMOVED lines=12> */
.L_x_147:
[----:B------:R-:W-:Y:S05]  /*8820*/  BSYNC B1 ;  /* 0x0000000000017941 */ /* 0x000fea0003800000 */
.L_x_146:
        /* <DEDUP_REMOVED lines=12> */
.L_x_149:
[----:B------:R-:W-:Y:S05]  /*88f0*/  BSYNC B1 ;  /* 0x0000000000017941 */ /* 0x000fea0003800000 */
.L_x_148:
        /* <DEDUP_REMOVED lines=12> */
.L_x_151:
[----:B------:R-:W-:Y:S05]  /*89c0*/  BSYNC B1 ;  /* 0x0000000000017941 */ /* 0x000fea0003800000 */
.L_x_150:
        /* <DEDUP_REMOVED lines=12> */
.L_x_153:
[----:B------:R-:W-:Y:S05]  /*8a90*/  BSYNC B1 ;  /* 0x0000000000017941 */ /* 0x000fea0003800000 */
.L_x_152:
        /* <DEDUP_REMOVED lines=12> */
.L_x_155:
[----:B------:R-:W-:Y:S05]  /*8b60*/  BSYNC B1 ;  /* 0x0000000000017941 */ /* 0x000fea0003800000 */
.L_x_154:
        /* <DEDUP_REMOVED lines=12> */
.L_x_157:
[----:B------:R-:W-:Y:S05]  /*8c30*/  BSYNC B1 ;  /* 0x0000000000017941 */ /* 0x000fea0003800000 */
.L_x_156:
        /* <DEDUP_REMOVED lines=12> */
.L_x_159:
[----:B------:R-:W-:Y:S05]  /*8d00*/  BSYNC B1 ;  /* 0x0000000000017941 */ /* 0x000fea0003800000 */
.L_x_158:
        /* <DEDUP_REMOVED lines=12> */
.L_x_161:
[----:B------:R-:W-:Y:S05]  /*8dd0*/  BSYNC B1 ;  /* 0x0000000000017941 */ /* 0x000fea0003800000 */
.L_x_160:
        /* <DEDUP_REMOVED lines=12> */
.L_x_163:
[----:B------:R-:W-:Y:S05]  /*8ea0*/  BSYNC B1 ;  /* 0x0000000000017941 */ /* 0x000fea0003800000 */
.L_x_162:
        /* <DEDUP_REMOVED lines=12> */
.L_x_165:
[----:B------:R-:W-:Y:S05]  /*8f70*/  BSYNC B1 ;  /* 0x0000000000017941 */ /* 0x000fea0003800000 */
.L_x_164:
        /* <DEDUP_REMOVED lines=12> */
.L_x_167:
[----:B------:R-:W-:Y:S05]  /*9040*/  BSYNC B1 ;  /* 0x0000000000017941 */ /* 0x000fea0003800000 */
.L_x_166:
        /* <DEDUP_REMOVED lines=12> */
.L_x_169:
[----:B------:R-:W-:Y:S05]  /*9110*/  BSYNC B1 ;  /* 0x0000000000017941 */ /* 0x000fea0003800000 */
.L_x_168:
        /* <DEDUP_REMOVED lines=12> */
.L_x_171:
[----:B------:R-:W-:Y:S05]  /*91e0*/  BSYNC B1 ;  /* 0x0000000000017941 */ /* 0x000fea0003800000 */
.L_x_170:
        /* <DEDUP_REMOVED lines=12> */
.L_x_173:
[----:B------:R-:W-:Y:S05]  /*92b0*/  BSYNC B1 ;  /* 0x0000000000017941 */ /* 0x000fea0003800000 */
.L_x_172:
        /* <DEDUP_REMOVED lines=12> */
.L_x_175:
[----:B------:R-:W-:Y:S05]  /*9380*/  BSYNC B1 ;  /* 0x0000000000017941 */ /* 0x000fea0003800000 */
.L_x_174:
        /* <DEDUP_REMOVED lines=12> */
.L_x_177:
[----:B------:R-:W-:Y:S05]  /*9450*/  BSYNC B1 ;  /* 0x0000000000017941 */ /* 0x000fea0003800000 */
.L_x_176:
        /* <DEDUP_REMOVED lines=12> */
.L_x_179:
[----:B------:R-:W-:Y:S05]  /*9520*/  BSYNC B1 ;  /* 0x0000000000017941 */ /* 0x000fea0003800000 */
.L_x_178:
        /* <DEDUP_REMOVED lines=12> */
.L_x_181:
[----:B------:R-:W-:Y:S05]  /*95f0*/  BSYNC B1 ;  /* 0x0000000000017941 */ /* 0x000fea0003800000 */
.L_x_180:
        /* <DEDUP_REMOVED lines=12> */
.L_x_183:
[----:B------:R-:W-:Y:S05]  /*96c0*/  BSYNC B1 ;  /* 0x0000000000017941 */ /* 0x000fea0003800000 */
.L_x_182:
        /* <DEDUP_REMOVED lines=12> */
.L_x_185:
[----:B------:R-:W-:Y:S05]  /*9790*/  BSYNC B1 ;  /* 0x0000000000017941 */ /* 0x000fea0003800000 */
.L_x_184:
        /* <DEDUP_REMOVED lines=12> */
.L_x_187:
[----:B------:R-:W-:Y:S05]  /*9860*/  BSYNC B1 ;  /* 0x0000000000017941 */ /* 0x000fea0003800000 */
.L_x_186:
        /* <DEDUP_REMOVED lines=12> */
.L_x_189:
[----:B------:R-:W-:Y:S05]  /*9930*/  BSYNC B1 ;  /* 0x0000000000017941 */ /* 0x000fea0003800000 */
.L_x_188:
[----:B-----5:R-:W-:Y:S01]  /*9940*/  LOP3.LUT R32, R32, 0xff, RZ, 0xc0, !PT ;  /* 0x000000ff20207812 */ /* 0x020fe200078ec0ff */
[----:B------:R-:W-:Y:S01]  /*9950*/  BSSY B1, `(.L_x_190) ;  /* 0x000000b000017945 */ /* 0x000fe20003800000 */
[----:B------:R-:W-:Y:S02]  /*9960*/  ISETP.LT.OR P4, PT, R34, 0x99, !P0 ;  /* 0x000000992200780c */ /* 0x000fe40004781670 */
[----:B------:R-:W-:-:S05]  /*9970*/  F2FP.F16.E5M2.UNPACK_B R32, R32 ;  /* 0x00000020ff20723e */ /* 0x000fca00020004ff */
[----:B------:R-:W-:-:S05]  /*9980*/  HADD2.F32 R32, -RZ, R32.H0_H0 ;  /* 0x20000020ff207230 */ /* 0x000fca0000004100 */
[----:B------:R-:W-:-:S04]  /*9990*/  FMUL R32, R32, UR26 ;  /* 0x0000001a20207c20 */ /* 0x000fc80008400000 */
[----:B------:R-:W-:Y:S01]  /*99a0*/  FFMA R32, R23, UR25, R32 ;  /* 0x0000001917207c23 */ /* 0x000fe20008000020 */
[----:B------:R-:W-:-:S04]  /*99b0*/  PRMT R23, RZ, 0x7610, R23 ;  /* 0x00007610ff177816 */ /* 0x000fc80000000017 */
[----:B0-----:R-:W-:-:S05]  /*99c0*/  F2FP.SATFINITE.E5M2.F32.PACK_AB_MERGE_C R33, RZ, R32, RZ ;  /* 0x00000020ff21723e */ /* 0x001fca00048060ff */
[----:B------:R0:W-:Y:S01]  /*99d0*/  @!P3 STG.E.U8 desc[UR22][R26.64+0x91], R33 ;  /* 0x000091211a00b986 */ /* 0x0001e2000c101116 */
[----:B------:R-:W-:Y:S05]  /*99e0*/  @P4 BRA `(.L_x_191) ;  /* 0x0000000000044947 */ /* 0x000fea0003800000 */
[----:B------:R0:W5:Y:S02]  /*99f0*/  LDG.E.U8 R23, desc[UR22][R28.64+0x98] ;  /* 0x000098161c177981 */ /* 0x000164000c1e1100 */
.L_x_191:
[----:B------:R-:W-:Y:S05]  /*9a00*/  BSYNC B1 ;  /* 0x0000000000017941 */ /* 0x000fea0003800000 */
.L_x_190:
        /* <DEDUP_REMOVED lines=8> */
[----:B------:R-:W-:-:S05]  /*9a90*/  F2FP.SATFINITE.E5M2.F32.PACK_AB_MERGE_C R23, RZ, R23, RZ ;  /* 0x00000017ff17723e */ /* 0x000fca00048060ff */
[----:B------:R0:W-:Y:S01]  /*9aa0*/  @!P4 STG.E.U8 desc[UR22][R24.64+0x98], R23 ;  /* 0x000098171800c986 */ /* 0x0001e2000c101116 */
[----:B------:R-:W-:Y:S05]  /*9ab0*/  @P3 BRA `(.L_x_193) ;  /* 0x0000000000043947 */ /* 0x000fea0003800000 */
[----:B------:R0:W5:Y:S02]  /*9ac0*/  LDG.E.U8 R22, desc[UR22][R28.64+0x99] ;  /* 0x000099161c167981 */ /* 0x000164000c1e1100 */
.L_x_193:
[----:B------:R-:W-:Y:S05]  /*9ad0*/  BSYNC B1 ;  /* 0x0000000000017941 */ /* 0x000fea0003800000 */
.L_x_192:
        /* <DEDUP_REMOVED lines=12> */
.L_x_195:
[----:B------:R-:W-:Y:S05]  /*9ba0*/  BSYNC B1 ;  /* 0x0000000000017941 */ /* 0x000fea0003800000 */
.L_x_194:
        /* <DEDUP_REMOVED lines=12> */
.L_x_197:
[----:B------:R-:W-:Y:S05]  /*9c70*/  BSYNC B1 ;  /* 0x0000000000017941 */ /* 0x000fea0003800000 */
.L_x_196:
        /* <DEDUP_REMOVED lines=12> */
.L_x_199:
[----:B------:R-:W-:Y:S05]  /*9d40*/  BSYNC B1 ;  /* 0x0000000000017941 */ /* 0x000fea0003800000 */
.L_x_198:
        /* <DEDUP_REMOVED lines=12> */
.L_x_201:
[----:B------:R-:W-:Y:S05]  /*9e10*/  BSYNC B1 ;  /* 0x0000000000017941 */ /* 0x000fea0003800000 */
.L_x_200:
        /* <DEDUP_REMOVED lines=12> */
.L_x_203:
[----:B------:R-:W-:Y:S05]  /*9ee0*/  BSYNC B1 ;  /* 0x0000000000017941 */ /* 0x000fea0003800000 */
.L_x_202:
        /* <DEDUP_REMOVED lines=12> */
.L_x_205:
[----:B------:R-:W-:Y:S05]  /*9fb0*/  BSYNC B1 ;  /* 0x0000000000017941 */ /* 0x000fea0003800000 */
.L_x_204:
        /* <DEDUP_REMOVED lines=12> */
.L_x_207:
[----:B------:R-:W-:Y:S05]  /*a080*/  BSYNC B1 ;  /* 0x0000000000017941 */ /* 0x000fea0003800000 */
.L_x_206:
        /* <DEDUP_REMOVED lines=12> */
.L_x_209:
[----:B------:R-:W-:Y:S05]  /*a150*/  BSYNC B1 ;  /* 0x0000000000017941 */ /* 0x000fea0003800000 */
.L_x_208:
        /* <DEDUP_REMOVED lines=12> */
.L_x_211:
[----:B------:R-:W-:Y:S05]  /*a220*/  BSYNC B1 ;  /* 0x0000000000017941 */ /* 0x000fea0003800000 */
.L_x_210:
        /* <DEDUP_REMOVED lines=12> */
.L_x_213:
[----:B------:R-:W-:Y:S05]  /*a2f0*/  BSYNC B1 ;  /* 0x0000000000017941 */ /* 0x000fea0003800000 */
.L_x_212:
        /* <DEDUP_REMOVED lines=12> */
.L_x_215:
[----:B------:R-:W-:Y:S05]  /*a3c0*/  BSYNC B1 ;  /* 0x0000000000017941 */ /* 0x000fea0003800000 */
.L_x_214:
        /* <DEDUP_REMOVED lines=12> */
.L_x_217:
[----:B------:R-:W-:Y:S05]  /*a490*/  BSYNC B1 ;  /* 0x0000000000017941 */ /* 0x000fea0003800000 */
.L_x_216:
        /* <DEDUP_REMOVED lines=12> */
.L_x_219:
[----:B------:R-:W-:Y:S05]  /*a560*/  BSYNC B1 ;  /* 0x0000000000017941 */ /* 0x000fea0003800000 */
.L_x_218:
        /* <DEDUP_REMOVED lines=12> */
.L_x_221:
[----:B------:R-:W-:Y:S05]  /*a630*/  BSYNC B1 ;  /* 0x0000000000017941 */ /* 0x000fea0003800000 */
.L_x_220:
        /* <DEDUP_REMOVED lines=12> */
.L_x_223:
[----:B------:R-:W-:Y:S05]  /*a700*/  BSYNC B1 ;  /* 0x0000000000017941 */ /* 0x000fea0003800000 */
.L_x_222:
        /* <DEDUP_REMOVED lines=12> */
.L_x_225:
[----:B------:R-:W-:Y:S05]  /*a7d0*/  BSYNC B1 ;  /* 0x0000000000017941 */ /* 0x000fea0003800000 */
.L_x_224:
        /* <DEDUP_REMOVED lines=12> */
.L_x_227:
[----:B------:R-:W-:Y:S05]  /*a8a0*/  BSYNC B1 ;  /* 0x0000000000017941 */ /* 0x000fea0003800000 */
.L_x_226:
        /* <DEDUP_REMOVED lines=12> */
.L_x_229:
[----:B------:R-:W-:Y:S05]  /*a970*/  BSYNC B1 ;  /* 0x0000000000017941 */ /* 0x000fea0003800000 */
.L_x_228:
        /* <DEDUP_REMOVED lines=12> */
.L_x_231:
[----:B------:R-:W-:Y:S05]  /*aa40*/  BSYNC B1 ;  /* 0x0000000000017941 */ /* 0x000fea0003800000 */
.L_x_230:
        /* <DEDUP_REMOVED lines=12> */
.L_x_233:
[----:B------:R-:W-:Y:S05]  /*ab10*/  BSYNC B1 ;  /* 0x0000000000017941 */ /* 0x000fea0003800000 */
.L_x_232:
[----:B-----5:R-:W-:Y:S01]  /*ab20*/  LOP3.LUT R2, R2, 0xff, RZ, 0xc0, !PT ;  /* 0x000000ff02027812 */ /* 0x020fe200078ec0ff */
[----:B------:R-:W-:Y:S01]  /*ab30*/  BSSY B1, `(.L_x_234) ;  /* 0x000000b000017945 */ /* 0x000fe20003800000 */
[----:B------:R-:W-:Y:S02]  /*ab40*/  ISETP.LT.OR P4, PT, R34, 0xc1, !P1 ;  /* 0x000000c12200780c */ /* 0x000fe40004f81670 */
[----:B------:R-:W-:-:S05]  /*ab50*/  F2FP.F16.E5M2.UNPACK_B R2, R2 ;  /* 0x00000002ff02723e */ /* 0x000fca00020004ff */
[----:B------:R-:W-:-:S05]  /*ab60*/  HADD2.F32 R2, -RZ, R2.H0_H0 ;  /* 0x20000002ff027230 */ /* 0x000fca0000004100 */
[----:B0-----:R-:W-:-:S04]  /*ab70*/  FMUL R3, R2, UR26 ;  /* 0x0000001a02037c20 */ /* 0x001fc80008400000 */
[----:B------:R-:W-:Y:S01]  /*ab80*/  FFMA R3, R0, UR25, R3 ;  /* 0x0000001900037c23 */ /* 0x000fe20008000003 */
[----:B------:R-:W-:-:S04]  /*ab90*/  PRMT R0, RZ, 0x7610, R0 ;  /* 0x00007610ff007816 */ /* 0x000fc80000000000 */
[----:B------:R-:W-:-:S05]  /*aba0*/  F2FP.SATFINITE.E5M2.F32.PACK_AB_MERGE_C R3, RZ, R3, RZ ;  /* 0x00000003ff03723e */ /* 0x000fca00048060ff */
[----:B------:R0:W-:Y:S01]  /*abb0*/  @!P3 STG.E.U8 desc[UR22][R24.64+0xc1], R3 ;  /* 0x0000c1031800b986 */ /* 0x0001e2000c101116 */
[----:B------:R-:W-:Y:S05]  /*abc0*/  @P4 BRA `(.L_x_235) ;  /* 0x0000000000044947 */ /* 0x000fea0003800000 */
[----:B------:R0:W5:Y:S02]  /*abd0*/  LDG.E.U8 R0, desc[UR22][R30.64+0xc0] ;  /* 0x0000c0161e007981 */ /* 0x000164000c1e1100 */
.L_x_235:
[----:B------:R-:W-:Y:S05]  /*abe0*/  BSYNC B1 ;  /* 0x0000000000017941 */ /* 0x000fea0003800000 */
.L_x_234:
[----:B------:R-:W2:Y:S01]  /*abf0*/  LDL.LU R2, [R1] ;  /* 0x0000000001027983 */ /* 0x000ea20000300800 */
[----:B-----5:R-:W-:Y:S01]  /*ac00*/  LOP3.LUT R0, R0, 0xff, RZ, 0xc0, !PT ;  /* 0x000000ff00007812 */ /* 0x020fe200078ec0ff */
[----:B------:R-:W-:Y:S01]  /*ac10*/  BSSY B1, `(.L_x_236) ;  /* 0x000000b000017945 */ /* 0x000fe20003800000 */
[----:B------:R-:W-:Y:S02]  /*ac20*/  ISETP.LT.OR P3, PT, R34, 0xc2, !P1 ;  /* 0x000000c22200780c */ /* 0x000fe40004f61670 */
[----:B------:R-:W-:-:S05]  /*ac30*/  F2FP.F16.E5M2.UNPACK_B R0, R0 ;  /* 0x00000000ff00723e */ /* 0x000fca00020004ff */
[----:B------:R-:W-:-:S05]  /*ac40*/  HADD2.F32 R0, -RZ, R0.H0_H0 ;  /* 0x20000000ff007230 */ /* 0x000fca0000004100 */
[----:B------:R-:W-:-:S04]  /*ac50*/  FMUL R0, R0, UR26 ;  /* 0x0000001a00007c20 */ /* 0x000fc80008400000 */
[----:B--2---:R-:W-:-:S05]  /*ac60*/  FFMA R0, R2, UR25, R0 ;  /* 0x0000001902007c23 */ /* 0x004fca0008000000 */
[----:B0-----:R-:W-:Y:S02]  /*ac70*/  F2FP.SATFINITE.E5M2.F32.PACK_AB_MERGE_C R3, RZ, R0, RZ ;  /* 0x00000000ff03723e */ /* 0x001fe400048060ff */
[----:B------:R-:W-:-:S03]  /*ac80*/  PRMT R0, RZ, 0x7610, R0 ;  /* 0x00007610ff007816 */ /* 0x000fc60000000000 */
[----:B------:R0:W-:Y:S01]  /*ac90*/  @!P4 STG.E.U8 desc[UR22][R26.64+0xc0], R3 ;  /* 0x0000c0031a00c986 */ /* 0x0001e2000c101116 */
[----:B------:R-:W-:Y:S05]  /*aca0*/  @P3 BRA `(.L_x_237) ;  /* 0x0000000000043947 */ /* 0x000fea0003800000 */
[----:B------:R2:W5:Y:S02]  /*acb0*/  LDG.E.U8 R0, desc[UR22][R30.64+0xc1] ;  /* 0x0000c1161e007981 */ /* 0x000564000c1e1100 */
.L_x_237:
[----:B------:R-:W-:Y:S05]  /*acc0*/  BSYNC B1 ;  /* 0x0000000000017941 */ /* 0x000fea0003800000 */
.L_x_236:
[----:B------:R-:W3:Y:S01]  /*acd0*/  LDL.LU R2, [R1+0x4] ;  /* 0x0000040001027983 */ /* 0x000ee20000300800 */
[----:B-----5:R-:W-:Y:S01]  /*ace0*/  LOP3.LUT R0, R0, 0xff, RZ, 0xc0, !PT ;  /* 0x000000ff00007812 */ /* 0x020fe200078ec0ff */
[----:B------:R-:W-:Y:S01]  /*acf0*/  BSSY B1, `(.L_x_238) ;  /* 0x000000b000017945 */ /* 0x000fe20003800000 */
[----:B------:R-:W-:Y:S02]  /*ad00*/  ISETP.LT.OR P4, PT, R34, 0xc9, !P0 ;  /* 0x000000c92200780c */ /* 0x000fe40004781670 */
[----:B------:R-:W-:-:S05]  /*ad10*/  F2FP.F16.E5M2.UNPACK_B R0, R0 ;  /* 0x00000000ff00723e */ /* 0x000fca00020004ff */
[----:B------:R-:W-:-:S05]  /*ad20*/  HADD2.F32 R0, -RZ, R0.H0_H0 ;  /* 0x20000000ff007230 */ /* 0x000fca0000004100 */
[----:B------:R-:W-:-:S04]  /*ad30*/  FMUL R0, R0, UR26 ;  /* 0x0000001a00007c20 */ /* 0x000fc80008400000 */
[----:B---3--:R-:W-:-:S05]  /*ad40*/  FFMA R0, R2, UR25, R0 ;  /* 0x0000001902007c23 */ /* 0x008fca0008000000 */
[----:B0-----:R-:W-:Y:S02]  /*ad50*/  F2FP.SATFINITE.E5M2.F32.PACK_AB_MERGE_C R3, RZ, R0, RZ ;  /* 0x00000000ff03723e */ /* 0x001fe400048060ff */
[----:B------:R-:W-:-:S03]  /*ad60*/  PRMT R0, RZ, 0x7610, R0 ;  /* 0x00007610ff007816 */ /* 0x000fc60000000000 */
[----:B------:R0:W-:Y:S01]  /*ad70*/  @!P3 STG.E.U8 desc[UR22][R26.64+0xc1], R3 ;  /* 0x0000c1031a00b986 */ /* 0x0001e2000c101116 */
[----:B------:R-:W-:Y:S05]  /*ad80*/  @P4 BRA `(.L_x_239) ;  /* 0x0000000000044947 */ /* 0x000fea0003800000 */
[----:B------:R3:W5:Y:S02]  /*ad90*/  LDG.E.U8 R0, desc[UR22][R28.64+0xc8] ;  /* 0x0000c8161c007981 */ /* 0x000764000c1e1100 */
.L_x_239:
[----:B------:R-:W-:Y:S05]  /*ada0*/  BSYNC B1 ;  /* 0x0000000000017941 */ /* 0x000fea0003800000 */
.L_x_238:
[----:B------:R-:W2:Y:S01]  /*adb0*/  LDL.LU R2, [R1+0x8] ;  /* 0x0000080001027983 */ /* 0x000ea20000300800 */
        /* <DEDUP_REMOVED lines=12> */
.L_x_241:
[----:B------:R-:W-:Y:S05]  /*ae80*/  BSYNC B1 ;  /* 0x0000000000017941 */ /* 0x000fea0003800000 */
.L_x_240:
        /* <DEDUP_REMOVED lines=13> */
.L_x_243:
[----:B------:R-:W-:Y:S05]  /*af60*/  BSYNC B1 ;  /* 0x0000000000017941 */ /* 0x000fea0003800000 */
.L_x_242:
        /* <DEDUP_REMOVED lines=13> */
.L_x_245:
[----:B------:R-:W-:Y:S05]  /*b040*/  BSYNC B1 ;  /* 0x0000000000017941 */ /* 0x000fea0003800000 */
.L_x_244:
        /* <DEDUP_REMOVED lines=13> */
.L_x_247:
[----:B------:R-:W-:Y:S05]  /*b120*/  BSYNC B1 ;  /* 0x0000000000017941 */ /* 0x000fea0003800000 */
.L_x_246:
        /* <DEDUP_REMOVED lines=13> */
.L_x_249:
[----:B------:R-:W-:Y:S05]  /*b200*/  BSYNC B1 ;  /* 0x0000000000017941 */ /* 0x000fea0003800000 */
.L_x_248:
        /* <DEDUP_REMOVED lines=13> */
.L_x_251:
[----:B------:R-:W-:Y:S05]  /*b2e0*/  BSYNC B1 ;  /* 0x0000000000017941 */ /* 0x000fea0003800000 */
.L_x_250:
        /* <DEDUP_REMOVED lines=13> */
.L_x_253:
[----:B------:R-:W-:Y:S05]  /*b3c0*/  BSYNC B1 ;  /* 0x0000000000017941 */ /* 0x000fea0003800000 */
.L_x_252:
        /* <DEDUP_REMOVED lines=13> */
.L_x_255:
[----:B------:R-:W-:Y:S05]  /*b4a0*/  BSYNC B1 ;  /* 0x0000000000017941 */ /* 0x000fea0003800000 */
.L_x_254:
        /* <DEDUP_REMOVED lines=13> */
.L_x_257:
[----:B------:R-:W-:Y:S05]  /*b580*/  BSYNC B1 ;  /* 0x0000000000017941 */ /* 0x000fea0003800000 */
.L_x_256:
        /* <DEDUP_REMOVED lines=13> */
.L_x_259:
[----:B------:R-:W-:Y:S05]  /*b660*/  BSYNC B1 ;  /* 0x0000000000017941 */ /* 0x000fea0003800000 */
.L_x_258:
        /* <DEDUP_REMOVED lines=13> */
.L_x_261:
[----:B------:R-:W-:Y:S05]  /*b740*/  BSYNC B1 ;  /* 0x0000000000017941 */ /* 0x000fea0003800000 */
.L_x_260:
        /* <DEDUP_REMOVED lines=13> */
.L_x_263:
[----:B------:R-:W-:Y:S05]  /*b820*/  BSYNC B1 ;  /* 0x0000000000017941 */ /* 0x000fea0003800000 */
.L_x_262:
        /* <DEDUP_REMOVED lines=13> */
.L_x_265:
[----:B------:R-:W-:Y:S05]  /*b900*/  BSYNC B1 ;  /* 0x0000000000017941 */ /* 0x000fea0003800000 */
.L_x_264:
        /* <DEDUP_REMOVED lines=13> */
.L_x_267:
[----:B------:R-:W-:Y:S05]  /*b9e0*/  BSYNC B1 ;  /* 0x0000000000017941 */ /* 0x000fea0003800000 */
.L_x_266:
        /* <DEDUP_REMOVED lines=13> */
.L_x_269:
[----:B------:R-:W-:Y:S05]  /*bac0*/  BSYNC B1 ;  /* 0x0000000000017941 */ /* 0x000fea0003800000 */
.L_x_268:
        /* <DEDUP_REMOVED lines=13> */
.L_x_271:
[----:B------:R-:W-:Y:S05]  /*bba0*/  BSYNC B1 ;  /* 0x0000000000017941 */ /* 0x000fea0003800000 */
.L_x_270:
        /* <DEDUP_REMOVED lines=13> */
.L_x_273:
[----:B------:R-:W-:Y:S05]  /*bc80*/  BSYNC B1 ;  /* 0x0000000000017941 */ /* 0x000fea0003800000 */
.L_x_272:
        /* <DEDUP_REMOVED lines=13> */
.L_x_275:
[----:B------:R-:W-:Y:S05]  /*bd60*/  BSYNC B1 ;  /* 0x0000000000017941 */ /* 0x000fea0003800000 */
.L_x_274:
        /* <DEDUP_REMOVED lines=13> */
.L_x_277:
[----:B------:R-:W-:Y:S05]  /*be40*/  BSYNC B1 ;  /* 0x0000000000017941 */ /* 0x000fea0003800000 */
.L_x_276:
        /* <DEDUP_REMOVED lines=13> */
.L_x_279:
[----:B------:R-:W-:Y:S05]  /*bf20*/  BSYNC B1 ;  /* 0x0000000000017941 */ /* 0x000fea0003800000 */
.L_x_278:
        /* <DEDUP_REMOVED lines=13> */
.L_x_281:
[----:B------:R-:W-:Y:S05]  /*c000*/  BSYNC B1 ;  /* 0x0000000000017941 */ /* 0x000fea0003800000 */
.L_x_280:
        /* <DEDUP_REMOVED lines=13> */
.L_x_283:
[----:B------:R-:W-:Y:S05]  /*c0e0*/  BSYNC B1 ;  /* 0x0000000000017941 */ /* 0x000fea0003800000 */
.L_x_282:
        /* <DEDUP_REMOVED lines=13> */
.L_x_285:
[----:B------:R-:W-:Y:S05]  /*c1c0*/  BSYNC B1 ;  /* 0x0000000000017941 */ /* 0x000fea0003800000 */
.L_x_284:
        /* <DEDUP_REMOVED lines=13> */
.L_x_287:
[----:B------:R-:W-:Y:S05]  /*c2a0*/  BSYNC B1 ;  /* 0x0000000000017941 */ /* 0x000fea0003800000 */
.L_x_286:
        /* <DEDUP_REMOVED lines=13> */
.L_x_289:
[----:B------:R-:W-:Y:S05]  /*c380*/  BSYNC B1 ;  /* 0x0000000000017941 */ /* 0x000fea0003800000 */
.L_x_288:
        /* <DEDUP_REMOVED lines=13> */
.L_x_291:
[----:B------:R-:W-:Y:S05]  /*c460*/  BSYNC B1 ;  /* 0x0000000000017941 */ /* 0x000fea0003800000 */
.L_x_290:
        /* <DEDUP_REMOVED lines=13> */
.L_x_293:
[----:B------:R-:W-:Y:S05]  /*c540*/  BSYNC B1 ;  /* 0x0000000000017941 */ /* 0x000fea0003800000 */
.L_x_292:
[----:B------:R-:W-:Y:S05]  /*c550*/  @P1 BRA `(.L_x_294) ;  /* 0x0000002000a41947 */ /* 0x000fea0003800000 */
[----:B------:R-:W2:Y:S01]  /*c560*/  LDL.LU R2, [R1+0x74] ;  /* 0x0000740001027983 */ /* 0x000ea20000300800 */
[----:B-----5:R-:W-:-:S04]  /*c570*/  LOP3.LUT R0, R0, 0xff, RZ, 0xc0, !PT ;  /* 0x000000ff00007812 */ /* 0x020fc800078ec0ff */
[----:B------:R-:W-:-:S05]  /*c580*/  F2FP.F16.E5M2.UNPACK_B R0, R0 ;  /* 0x00000000ff00723e */ /* 0x000fca00020004ff */
[----:B------:R-:W-:-:S05]  /*c590*/  HADD2.F32 R0, -RZ, R0.H0_H0 ;  /* 0x20000000ff007230 */ /* 0x000fca0000004100 */
[----:B------:R-:W-:-:S04]  /*c5a0*/  FMUL R0, R0, UR26 ;  /* 0x0000001a00007c20 */ /* 0x000fc80008400000 */
[----:B--2---:R-:W-:-:S05]  /*c5b0*/  FFMA R0, R2, UR25, R0 ;  /* 0x0000001902007c23 */ /* 0x004fca0008000000 */
[----:B0-----:R-:W-:-:S05]  /*c5c0*/  F2FP.SATFINITE.E5M2.F32.PACK_AB_MERGE_C R3, RZ, R0, RZ ;  /* 0x00000000ff03723e */ /* 0x001fca00048060ff */
[----:B------:R0:W-:Y:S01]  /*c5d0*/  STG.E.U8 desc[UR22][R26.64+0xf9], R3 ;  /* 0x0000f9031a007986 */ /* 0x0001e2000c101116 */
[----:B------:R-:W-:Y:S05]  /*c5e0*/  BRA `(.L_x_294) ;  /* 0x0000002000807947 */ /* 0x000fea0003800000 */
.L_x_37:
[C---:B------:R-:W-:Y:S01]  /*c5f0*/  ISETP.GE.AND P1, PT, R39.reuse, 0x1, PT ;  /* 0x000000012700780c */ /* 0x040fe20003f26270 */
[----:B------:R-:W-:Y:S01]  /*c600*/  FMUL R226, R226, UR25 ;  /* 0x00000019e2e27c20 */ /* 0x000fe20008400000 */
[----:B------:R-:W2:Y:S01]  /*c610*/  LDL.LU R227, [R1+0x10] ;  /* 0x0000100001e37983 */ /* 0x000ea20000300800 */
[----:B------:R-:W-:Y:S01]  /*c620*/  ISETP.GE.AND P0, PT, R39, 0x9, PT ;  /* 0x000000092700780c */ /* 0x000fe20003f06270 */
[----:B------:R-:W-:Y:S01]  /*c630*/  FMUL R225, R225, UR25 ;  /* 0x00000019e1e17c20 */ /* 0x000fe20008400000 */
[C---:B------:R-:W-:Y:S02]  /*c640*/  ISETP.LT.OR P4, PT, R34.reuse, 0x1, !P1 ;  /* 0x000000012200780c */ /* 0x040fe40004f81670 */
[C---:B------:R-:W-:Y:S02]  /*c650*/  ISETP.LT.OR P5, PT, R34.reuse, 0x2, !P1 ;  /* 0x000000022200780c */ /* 0x040fe40004fa1670 */
[----:B------:R-:W-:Y:S02]  /*c660*/  F2FP.SATFINITE.E5M2.F32.PACK_AB_MERGE_C R29, RZ, R226, RZ ;  /* 0x000000e2ff1d723e */ /* 0x000fe400048060ff */
[----:B------:R-:W-:Y:S01]  /*c670*/  ISETP.LT.OR P3, PT, R34, 0x1, !P0 ;  /* 0x000000012200780c */ /* 0x000fe20004761670 */
[----:B------:R-:W-:Y:S01]  /*c680*/  FMUL R224, R224, UR25 ;  /* 0x00000019e0e07c20 */ /* 0x000fe20008400000 */
[----:B------:R-:W-:Y:S01]  /*c690*/  ISETP.LT.OR P6, PT, R34, 0xa, !P1 ;  /* 0x0000000a2200780c */ /* 0x000fe20004fc1670 */
[----:B------:R-:W-:Y:S01]  /*c6a0*/  FMUL R223, R223, UR25 ;  /* 0x00000019dfdf7c20 */ /* 0x000fe20008400000 */
[----:B------:R-:W-:Y:S01]  /*c6b0*/  F2FP.SATFINITE.E5M2.F32.PACK_AB_MERGE_C R225, RZ, R225, RZ ;  /* 0x000000e1ffe1723e */ /* 0x000fe200048060ff */
[----:B------:R-:W-:Y:S01]  /*c6c0*/  FMUL R221, R221, UR25 ;  /* 0x00000019dddd7c20 */ /* 0x000fe20008400000 */
[----:B------:R-:W-:Y:S01]  /*c6d0*/  FMUL R222, R222, UR25 ;  /* 0x00000019dede7c20 */ /* 0x000fe20008400000 */
[----:B------:R0:W-:Y:S01]  /*c6e0*/  @!P4 STG.E.U8 desc[UR22][R24.64], R29 ;  /* 0x0000001d1800c986 */ /* 0x0001e2000c101116 */
[----:B------:R-:W-:-:S02]  /*c6f0*/  ISETP.LT.OR P4, PT, R34, 0x2, !P0 ;  /* 0x000000022200780c */ /* 0x000fc40004781670 */
[----:B------:R-:W-:Y:S01]  /*c700*/  F2FP.SATFINITE.E5M2.F32.PACK_AB_MERGE_C R31, RZ, R224, RZ ;  /* 0x000000e0ff1f723e */ /* 0x000fe200048060ff */
[----:B------:R3:W-:Y:S01]  /*c710*/  @!P5 STG.E.U8 desc[UR22][R24.64+0x1], R225 ;  /* 0x000001e11800d986 */ /* 0x0007e2000c101116 */
[----:B------:R-:W-:Y:S02]  /*c720*/  ISETP.LT.OR P5, PT, R34, 0x9, !P1 ;  /* 0x000000092200780c */ /* 0x000fe40004fa1670 */
[----:B------:R-:W-:Y:S01]  /*c730*/  F2FP.SATFINITE.E5M2.F32.PACK_AB_MERGE_C R223, RZ, R223, RZ ;  /* 0x000000dfffdf723e */ /* 0x000fe200048060ff */
[----:B------:R-:W-:Y:S01]  /*c740*/  FMUL R220, R220, UR25 ;  /* 0x00000019dcdc7c20 */ /* 0x000fe20008400000 */
[----:B------:R-:W-:Y:S01]  /*c750*/  F2FP.SATFINITE.E5M2.F32.PACK_AB_MERGE_C R221, RZ, R221, RZ ;  /* 0x000000ddffdd723e */ /* 0x000fe200048060ff */
[----:B------:R-:W-:Y:S01]  /*c760*/  @!P3 STG.E.U8 desc[UR22][R26.64], R31 ;  /* 0x0000001f1a00b986 */ /* 0x000fe2000c101116 */
[----:B------:R-:W-:-:S03]  /*c770*/  ISETP.LT.OR P3, PT, R34, 0x9, !P0 ;  /* 0x000000092200780c */ /* 0x000fc60004761670 */
[----:B------:R-:W-:Y:S01]  /*c780*/  @!P4 STG.E.U8 desc[UR22][R26.64+0x1], R223 ;  /* 0x000001df1a00c986 */ /* 0x000fe2000c101116 */
[----:B------:R-:W-:-:S03]  /*c790*/  ISETP.LT.OR P4, PT, R34, 0xa, !P0 ;  /* 0x0000000a2200780c */ /* 0x000fc60004781670 */
[----:B------:R-:W-:Y:S01]  /*c7a0*/  @!P6 STG.E.U8 desc[UR22][R24.64+0x9], R221 ;  /* 0x000009dd1800e986 */ /* 0x000fe2000c101116 */
[C---:B------:R-:W-:Y:S01]  /*c7b0*/  ISETP.LT.OR P6, PT, R34.reuse, 0x12, !P1 ;  /* 0x000000122200780c */ /* 0x040fe20004fc1670 */
[----:B------:R-:W-:Y:S01]  /*c7c0*/  FMUL R219, R219, UR25 ;  /* 0x00000019dbdb7c20 */ /* 0x000fe20008400000 */
[----:B0-----:R-:W-:Y:S01]  /*c7d0*/  F2FP.SATFINITE.E5M2.F32.PACK_AB_MERGE_C R29, RZ, R222, RZ ;  /* 0x000000deff1d723e */ /* 0x001fe200048060ff */
[----:B------:R-:W-:Y:S01]  /*c7e0*/  FMUL R217, R217, UR25 ;  /* 0x00000019d9d97c20 */ /* 0x000fe20008400000 */
[----:B------:R-:W4:Y:S01]  /*c7f0*/  LDL.LU R226, [R1+0xc] ;  /* 0x00000c0001e27983 */ /* 0x000f220000300800 */
[----:B------:R-:W-:Y:S02]  /*c800*/  F2FP.SATFINITE.E5M2.F32.PACK_AB_MERGE_C R33, RZ, R220, RZ ;  /* 0x000000dcff21723e */ /* 0x000fe400048060ff */
[----:B------:R-:W-:Y:S01]  /*c810*/  F2FP.SATFINITE.E5M2.F32.PACK_AB_MERGE_C R219, RZ, R219, RZ ;  /* 0x000000dbffdb723e */ /* 0x000fe200048060ff */
[----:B------:R0:W-:Y:S01]  /*c820*/  @!P5 STG.E.U8 desc[UR22][R24.64+0x8], R29 ;  /* 0x0000081d1800d986 */ /* 0x0001e2000c101116 */
[----:B------:R-:W-:-:S02]  /*c830*/  ISETP.LT.OR P5, PT, R34, 0x11, !P1 ;  /* 0x000000112200780c */ /* 0x000fc40004fa1670 */
[----:B------:R-:W-:Y:S01]  /*c840*/  F2FP.SATFINITE.E5M2.F32.PACK_AB_MERGE_C R217, RZ, R217, RZ ;  /* 0x000000d9ffd9723e */ /* 0x000fe200048060ff */
[----:B---3--:R-:W3:Y:S01]  /*c850*/  LDL.LU R225, [R1+0x8] ;  /* 0x0000080001e17983 */ /* 0x008ee20000300800 */
[----:B------:R-:W-:-:S03]  /*c860*/  FMUL R218, R218, UR25 ;  /* 0x00000019dada7c20 */ /* 0x000fc60008400000 */
[----:B------:R-:W4:Y:S04]  /*c870*/  LDL.LU R224, [R1+0x4] ;  /* 0x0000040001e07983 */ /* 0x000f280000300800 */
[----:B------:R-:W3:Y:S01]  /*c880*/  LDL.LU R222, [R1] ;  /* 0x0000000001de7983 */ /* 0x000ee20000300800 */
[----:B0-----:R-:W-:Y:S01]  /*c890*/  F2FP.SATFINITE.E5M2.F32.PACK_AB_MERGE_C R29, RZ, R218, RZ ;  /* 0x000000daff1d723e */ /* 0x001fe200048060ff */
[----:B------:R-:W-:Y:S01]  /*c8a0*/  FMUL R216, R216, UR25 ;  /* 0x00000019d8d87c20 */ /* 0x000fe20008400000 */
[----:B------:R-:W-:Y:S01]  /*c8b0*/  FMUL R215, R215, UR25 ;  /* 0x00000019d7d77c20 */ /* 0x000fe20008400000 */
[----:B------:R0:W-:Y:S01]  /*c8c0*/  @!P3 STG.E.U8 desc[UR22][R26.64+0x8], R33 ;  /* 0x000008211a00b986 */ /* 0x0001e2000c101116 */
[C---:B------:R-:W-:Y:S01]  /*c8d0*/  ISETP.LT.OR P3, PT, R34.reuse, 0x11, !P0 ;  /* 0x000000112200780c */ /* 0x040fe20004761670 */
[----:B------:R-:W-:Y:S01]  /*c8e0*/  FMUL R213, R213, UR25 ;  /* 0x00000019d5d57c20 */ /* 0x000fe20008400000 */
[----:B------:R-:W-:Y:S01]  /*c8f0*/  F2FP.SATFINITE.E5M2.F32.PACK_AB_MERGE_C R31, RZ, R216, RZ ;  /* 0x000000d8ff1f723e */ /* 0x000fe200048060ff */
[----:B------:R-:W-:Y:S01]  /*c900*/  @!P4 STG.E.U8 desc[UR22][R26.64+0x9], R219 ;  /* 0x000009db1a00c986 */ /* 0x000fe2000c101116 */
[----:B------:R-:W-:Y:S01]  /*c910*/  ISETP.LT.OR P4, PT, R34, 0x12, !P0 ;  /* 0x000000122200780c */ /* 0x000fe20004781670 */
[----:B------:R-:W-:Y:S01]  /*c920*/  FMUL R214, R214, UR25 ;  /* 0x00000019d6d67c20 */ /* 0x000fe20008400000 */
[----:B------:R-:W-:Y:S01]  /*c930*/  F2FP.SATFINITE.E5M2.F32.PACK_AB_MERGE_C R215, RZ, R215, RZ ;  /* 0x000000d7ffd7723e */ /* 0x000fe200048060ff */
[----:B------:R-:W-:Y:S01]  /*c940*/  @!P6 STG.E.U8 desc[UR22][R24.64+0x11], R217 ;  /* 0x000011d91800e986 */ /* 0x000fe2000c101116 */
[----:B------:R-:W-:Y:S01]  /*c950*/  ISETP.LT.OR P6, PT, R34, 0x1a, !P1 ;  /* 0x0000001a2200780c */ /* 0x000fe20004fc1670 */
[----:B------:R-:W-:Y:S01]  /*c960*/  FMUL R212, R212, UR25 ;  /* 0x00000019d4d47c20 */ /* 0x000fe20008400000 */
[----:B------:R-:W-:Y:S01]  /*c970*/  F2FP.SATFINITE.E5M2.F32.PACK_AB_MERGE_C R213, RZ, R213, RZ ;  /* 0x000000d5ffd5723e */ /* 0x000fe200048060ff */
[----:B------:R1:W-:Y:S01]  /*c980*/  @!P5 STG.E.U8 desc[UR22][R24.64+0x10], R29 ;  /* 0x0000101d1800d986 */ /* 0x0003e2000c101116 */
[C---:B------:R-:W-:Y:S01]  /*c990*/  ISETP.LT.OR P5, PT, R34.reuse, 0x19, !P1 ;  /* 0x000000192200780c */ /* 0x040fe20004fa1670 */
[----:B------:R-:W-:Y:S01]  /*c9a0*/  FMUL R211, R211, UR25 ;  /* 0x00000019d3d37c20 */ /* 0x000fe20008400000 */
[----:B------:R-:W-:Y:S01]  /*c9b0*/  FMUL R209, R209, UR25 ;  /* 0x00000019d1d17c20 */ /* 0x000fe20008400000 */
[----:B------:R1:W-:Y:S01]  /*c9c0*/  @!P3 STG.E.U8 desc[UR22][R26.64+0x10], R31 ;  /* 0x0000101f1a00b986 */ /* 0x0003e2000c101116 */
[----:B------:R-:W-:Y:S01]  /*c9d0*/  ISETP.LT.OR P3, PT, R34, 0x19, !P0 ;  /* 0x000000192200780c */ /* 0x000fe20004761670 */
[----:B------:R-:W-:Y:S01]  /*c9e0*/  FMUL R210, R210, UR25 ;  /* 0x00000019d2d27c20 */ /* 0x000fe20008400000 */
[----:B0-----:R-:W-:Y:S01]  /*c9f0*/  F2FP.SATFINITE.E5M2.F32.PACK_AB_MERGE_C R33, RZ, R212, RZ ;  /* 0x000000d4ff21723e */ /* 0x001fe200048060ff */
[----:B------:R-:W-:Y:S01]  /*ca00*/  @!P4 STG.E.U8 desc[UR22][R26.64+0x11], R215 ;  /* 0x000011d71a00c986 */ /* 0x000fe2000c101116 */
[----:B------:R-:W-:Y:S01]  /*ca10*/  ISETP.LT.OR P4, PT, R34, 0x1a, !P0 ;  /* 0x0000001a2200780c */ /* 0x000fe20004781670 */
[----:B------:R-:W-:Y:S01]  /*ca20*/  FMUL R208, R208, UR25 ;  /* 0x00000019d0d07c20 */ /* 0x000fe20008400000 */
[----:B------:R-:W-:Y:S01]  /*ca30*/  F2FP.SATFINITE.E5M2.F32.PACK_AB_MERGE_C R211, RZ, R211, RZ ;  /* 0x000000d3ffd3723e */ /* 0x000fe200048060ff */
[----:B------:R-:W-:Y:S01]  /*ca40*/  @!P6 STG.E.U8 desc[UR22][R24.64+0x19], R213 ;  /* 0x000019d51800e986 */ /* 0x000fe2000c101116 */
[----:B------:R-:W-:Y:S01]  /*ca50*/  ISETP.LT.OR P6, PT, R34, 0x22, !P1 ;  /* 0x000000222200780c */ /* 0x000fe20004fc1670 */
[----:B------:R-:W-:Y:S01]  /*ca60*/  FMUL R207, R207, UR25 ;  /* 0x00000019cfcf7c20 */ /* 0x000fe20008400000 */
[----:B-1----:R-:W-:Y:S01]  /*ca70*/  F2FP.SATFINITE.E5M2.F32.PACK_AB_MERGE_C R29, RZ, R214, RZ ;  /* 0x000000d6ff1d723e */ /* 0x002fe200048060ff */
[----:B------:R-:W-:Y:S01]  /*ca80*/  FMUL R205, R205, UR25 ;  /* 0x00000019cdcd7c20 */ /* 0x000fe20008400000 */
[----:B------:R-:W-:Y:S01]  /*ca90*/  F2FP.SATFINITE.E5M2.F32.PACK_AB_MERGE_C R209, RZ, R209, RZ ;  /* 0x000000d1ffd1723e */ /* 0x000fe200048060ff */
[----:B------:R-:W-:Y:S01]  /*caa0*/  FMUL R206, R206, UR25 ;  /* 0x00000019cece7c20 */ /* 0x000fe20008400000 */
[----:B------:R-:W-:Y:S01]  /*cab0*/  F2FP.SATFINITE.E5M2.F32.PACK_AB_MERGE_C R31, RZ, R208, RZ ;  /* 0x000000d0ff1f723e */ /* 0x000fe200048060ff */
[----:B------:R0:W-:Y:S01]  /*cac0*/  @!P5 STG.E.U8 desc[UR22][R24.64+0x18], R29 ;  /* 0x0000181d1800d986 */ /* 0x0001e2000c101116 */
[----:B------:R-:W-:Y:S01]  /*cad0*/  ISETP.LT.OR P5, PT, R34, 0x21, !P1 ;  /* 0x000000212200780c */ /* 0x000fe20004fa1670 */
[----:B------:R-:W-:Y:S01]  /*cae0*/  FMUL R204, R204, UR25 ;  /* 0x00000019cccc7c20 */ /* 0x000fe20008400000 */
[----:B------:R-:W-:Y:S01]  /*caf0*/  F2FP.SATFINITE.E5M2.F32.PACK_AB_MERGE_C R207, RZ, R207, RZ ;  /* 0x000000cfffcf723e */ /* 0x000fe200048060ff */
[----:B------:R1:W-:Y:S01]  /*cb00*/  @!P3 STG.E.U8 desc[UR22][R26.64+0x18], R33 ;  /* 0x000018211a00b986 */ /* 0x0003e2000c101116 */
[C---:B------:R-:W-:Y:S01]  /*cb10*/  ISETP.LT.OR P3, PT, R34.reuse, 0x21, !P0 ;  /* 0x000000212200780c */ /* 0x040fe20004761670 */
[----:B------:R-:W-:Y:S01]  /*cb20*/  FMUL R203, R203, UR25 ;  /* 0x00000019cbcb7c20 */ /* 0x000fe20008400000 */
[----:B------:R-:W-:Y:S01]  /*cb30*/  F2FP.SATFINITE.E5M2.F32.PACK_AB_MERGE_C R205, RZ, R205, RZ ;  /* 0x000000cdffcd723e */ /* 0x000fe200048060ff */
[----:B------:R-:W-:Y:S01]  /*cb40*/  @!P4 STG.E.U8 desc[UR22][R26.64+0x19], R211 ;  /* 0x000019d31a00c986 */ /* 0x000fe2000c101116 */
[C---:B------:R-:W-:Y:S01]  /*cb50*/  ISETP.LT.OR P4, PT, R34.reuse, 0x22, !P0 ;  /* 0x000000222200780c */ /* 0x040fe20004781670 */
[----:B------:R-:W-:Y:S01]  /*cb60*/  FMUL R201, R201, UR25 ;  /* 0x00000019c9c97c20 */ /* 0x000fe20008400000 */
[----:B------:R-:W-:Y:S01]  /*cb70*/  F2FP.SATFINITE.E5M2.F32.PACK_AB_MERGE_C R203, RZ, R203, RZ ;  /* 0x000000cbffcb723e */ /* 0x000fe200048060ff */
[----:B------:R-:W-:Y:S01]  /*cb80*/  @!P6 STG.E.U8 desc[UR22][R24.64+0x21], R209 ;  /* 0x000021d11800e986 */ /* 0x000fe2000c101116 */
[----:B------:R-:W-:Y:S01]  /*cb90*/  ISETP.LT.OR P6, PT, R34, 0x2a, !P1 ;  /* 0x0000002a2200780c */ /* 0x000fe20004fc1670 */
[----:B------:R-:W-:Y:S01]  /*cba0*/  FMUL R202, R202, UR25 ;  /* 0x00000019caca7c20 */ /* 0x000fe20008400000 */
[----:B0-----:R-:W-:Y:S01]  /*cbb0*/  F2FP.SATFINITE.E5M2.F32.PACK_AB_MERGE_C R29, RZ, R210, RZ ;  /* 0x000000d2ff1d723e */ /* 0x001fe200048060ff */
[----:B------:R-:W-:Y:S01]  /*cbc0*/  FMUL R200, R200, UR25 ;  /* 0x00000019c8c87c20 */ /* 0x000fe20008400000 */
[----:B-1----:R-:W-:Y:S01]  /*cbd0*/  F2FP.SATFINITE.E5M2.F32.PACK_AB_MERGE_C R33, RZ, R204, RZ ;  /* 0x000000ccff21723e */ /* 0x002fe200048060ff */
[----:B------:R-:W-:Y:S01]  /*cbe0*/  FMUL R199, R199, UR25 ;  /* 0x00000019c7c77c20 */ /* 0x000fe20008400000 */
[----:B------:R-:W-:Y:S01]  /*cbf0*/  F2FP.SATFINITE.E5M2.F32.PACK_AB_MERGE_C R201, RZ, R201, RZ ;  /* 0x000000c9ffc9723e */ /* 0x000fe200048060ff */
[----:B------:R0:W-:Y:S01]  /*cc00*/  @!P5 STG.E.U8 desc[UR22][R24.64+0x20], R29 ;  /* 0x0000201d1800d986 */ /* 0x0001e2000c101116 */
[C---:B------:R-:W-:Y:S01]  /*cc10*/  ISETP.LT.OR P5, PT, R34.reuse, 0x29, !P1 ;  /* 0x000000292200780c */ /* 0x040fe20004fa1670 */
[----:B------:R-:W-:Y:S01]  /*cc20*/  FMUL R197, R197, UR25 ;  /* 0x00000019c5c57c20 */ /* 0x000fe20008400000 */
[----:B------:R-:W-:Y:S01]  /*cc30*/  F2FP.SATFINITE.E5M2.F32.PACK_AB_MERGE_C R199, RZ, R199, RZ ;  /* 0x000000c7ffc7723e */ /* 0x000fe200048060ff */
[----:B------:R1:W-:Y:S01]  /*cc40*/  @!P3 STG.E.U8 desc[UR22][R26.64+0x20], R31 ;  /* 0x0000201f1a00b986 */ /* 0x0003e2000c101116 */
[----:B------:R-:W-:Y:S01]  /*cc50*/  ISETP.LT.OR P3, PT, R34, 0x29, !P0 ;  /* 0x000000292200780c */ /* 0x000fe20004761670 */
[----:B------:R-:W-:Y:S01]  /*cc60*/  FMUL R198, R198, UR25 ;  /* 0x00000019c6c67c20 */ /* 0x000fe20008400000 */
[----:B------:R-:W-:Y:S01]  /*cc70*/  F2FP.SATFINITE.E5M2.F32.PACK_AB_MERGE_C R197, RZ, R197, RZ ;  /* 0x000000c5ffc5723e */ /* 0x000fe200048060ff */
[----:B------:R-:W-:Y:S01]  /*cc80*/  @!P4 STG.E.U8 desc[UR22][R26.64+0x21], R207 ;  /* 0x000021cf1a00c986 */ /* 0x000fe2000c101116 */
[----:B------:R-:W-:Y:S01]  /*cc90*/  ISETP.LT.OR P4, PT, R34, 0x2a, !P0 ;  /* 0x0000002a2200780c */ /* 0x000fe20004781670 */
[----:B------:R-:W-:Y:S01]  /*cca0*/  FMUL R196, R196, UR25 ;  /* 0x00000019c4c47c20 */ /* 0x000fe20008400000 */
[----:B------:R-:W-:Y:S01]  /*ccb0*/  FMUL R195, R195, UR25 ;  /* 0x00000019c3c37c20 */ /* 0x000fe20008400000 */
        /* <DEDUP_REMOVED lines=27> */
[----:B------:R-:W-:Y:S01]  /*ce70*/  FMUL R186, R186, UR25 ;  /* 0x00000019baba7c20 */ /* 0x000fe20008400000 */
        /* <DEDUP_REMOVED lines=154> */
[----:B-----5:R-:W-:Y:S01]  /*d820*/  FMUL R5, R5, UR25 ;  /* 0x0000001905057c20 */ /* 0x020fe20008400000 */
[----:B0-----:R-:W-:Y:S01]  /*d830*/  F2FP.SATFINITE.E5M2.F32.PACK_AB_MERGE_C R29, RZ, R170, RZ ;  /* 0x000000aaff1d723e */ /* 0x001fe200048060ff */
[----:B------:R-:W-:Y:S01]  /*d840*/  FMUL R0, R0, UR25 ;  /* 0x0000001900007c20 */ /* 0x000fe20008400000 */
[----:B-1----:R-:W-:Y:S01]  /*d850*/  F2FP.SATFINITE.E5M2.F32.PACK_AB_MERGE_C R33, RZ, R164, RZ ;  /* 0x000000a4ff21723e */ /* 0x002fe200048060ff */
[----:B------:R-:W-:Y:S01]  /*d860*/  FMUL R6, R6, UR25 ;  /* 0x0000001906067c20 */ /* 0x000fe20008400000 */
[----:B------:R-:W-:Y:S01]  /*d870*/  F2FP.SATFINITE.E5M2.F32.PACK_AB_MERGE_C R7, RZ, R7, RZ ;  /* 0x00000007ff07723e */ /* 0x000fe200048060ff */
[----:B------:R0:W-:Y:S01]  /*d880*/  @!P5 STG.E.U8 desc[UR22][R24.64+0x70], R29 ;  /* 0x0000701d1800d986 */ /* 0x0001e2000c101116 */
[----:B------:R-:W-:Y:S01]  /*d890*/  ISETP.LT.OR P5, PT, R34, 0x79, !P1 ;  /* 0x000000792200780c */ /* 0x000fe20004fa1670 */
[----:B------:R-:W-:Y:S01]  /*d8a0*/  FMUL R2, R2, UR25 ;  /* 0x0000001902027c20 */ /* 0x000fe20008400000 */
[----:B------:R-:W-:Y:S01]  /*d8b0*/  F2FP.SATFINITE.E5M2.F32.PACK_AB_MERGE_C R5, RZ, R5, RZ ;  /* 0x00000005ff05723e */ /* 0x000fe200048060ff */
[----:B------:R1:W-:Y:S01]  /*d8c0*/  @!P3 STG.E.U8 desc[UR22][R26.64+0x70], R31 ;  /* 0x0000701f1a00b986 */ /* 0x0003e2000c101116 */
[----:B------:R-:W-:Y:S01]  /*d8d0*/  ISETP.LT.OR P3, PT, R34, 0x79, !P0 ;  /* 0x000000792200780c */ /* 0x000fe20004761670 */
[----:B------:R-:W-:Y:S01]  /*d8e0*/  FMUL R3, R3, UR25 ;  /* 0x0000001903037c20 */ /* 0x000fe20008400000 */
[----:B------:R-:W-:Y:S01]  /*d8f0*/  FMUL R4, R4, UR25 ;  /* 0x0000001904047c20 */ /* 0x000fe20008400000 */
[----:B------:R-:W-:Y:S01]  /*d900*/  @!P4 STG.E.U8 desc[UR22][R26.64+0x71], R167 ;  /* 0x000071a71a00c986 */ /* 0x000fe2000c101116 */
[----:B------:R-:W-:-:S03]  /*d910*/  ISETP.LT.OR P4, PT, R34, 0x7a, !P0 ;  /* 0x0000007a2200780c */ /* 0x000fc60004781670 */
[----:B------:R-:W-:Y:S01]  /*d920*/  @!P6 STG.E.U8 desc[UR22][R24.64+0x79], R165 ;  /* 0x000079a51800e986 */ /* 0x000fe2000c101116 */
[----:B------:R-:W-:Y:S02]  /*d930*/  ISETP.LT.OR P6, PT, R34, 0x82, !P1 ;  /* 0x000000822200780c */ /* 0x000fe40004fc1670 */
[----:B0-----:R-:W-:Y:S01]  /*d940*/  F2FP.SATFINITE.E5M2.F32.PACK_AB_MERGE_C R29, RZ, R166, RZ ;  /* 0x000000a6ff1d723e */ /* 0x001fe200048060ff */
[----:B------:R-:W4:Y:S01]  /*d950*/  LDL.LU R220, [R1+0x14] ;  /* 0x0000140001dc7983 */ /* 0x000f220000300800 */
[----:B-1----:R-:W-:-:S03]  /*d960*/  F2FP.SATFINITE.E5M2.F32.PACK_AB_MERGE_C R31, RZ, R160, RZ ;  /* 0x000000a0ff1f723e */ /* 0x002fc600048060ff */
[----:B------:R0:W-:Y:S01]  /*d970*/  @!P5 STG.E.U8 desc[UR22][R24.64+0x78], R29 ;  /* 0x0000781d1800d986 */ /* 0x0001e2000c101116 */
[----:B------:R-:W-:-:S03]  /*d980*/  ISETP.LT.OR P5, PT, R34, 0x81, !P1 ;  /* 0x000000812200780c */ /* 0x000fc60004fa1670 */
[----:B------:R1:W-:Y:S01]  /*d990*/  @!P3 STG.E.U8 desc[UR22][R26.64+0x78], R33 ;  /* 0x000078211a00b986 */ /* 0x0003e2000c101116 */
[----:B------:R-:W-:-:S03]  /*d9a0*/  ISETP.LT.OR P3, PT, R34, 0x81, !P0 ;  /* 0x000000812200780c */ /* 0x000fc60004761670 */
        /* <DEDUP_REMOVED lines=26> */
[----:B0-----:R-:W-:Y:S02]  /*db50*/  F2FP.SATFINITE.E5M2.F32.PACK_AB_MERGE_C R29, RZ, R154, RZ ;  /* 0x0000009aff1d723e */ /* 0x001fe400048060ff */
[----:B-1----:R-:W-:-:S03]  /*db60*/  F2FP.SATFINITE.E5M2.F32.PACK_AB_MERGE_C R33, RZ, R20, RZ ;  /* 0x00000014ff21723e */ /* 0x002fc600048060ff */
[----:B------:R0:W-:Y:S01]  /*db70*/  @!P5 STG.E.U8 desc[UR22][R24.64+0x90], R29 ;  /* 0x0000901d1800d986 */ /* 0x0001e2000c101116 */
[----:B------:R-:W-:-:S03]  /*db80*/  ISETP.LT.OR P5, PT, R34, 0x99, !P1 ;  /* 0x000000992200780c */ /* 0x000fc60004fa1670 */
[----:B------:R-:W-:Y:S01]  /*db90*/  @!P3 STG.E.U8 desc[UR22][R26.64+0x90], R31 ;  /* 0x0000901f1a00b986 */ /* 0x000fe2000c101116 */
[----:B------:R-:W-:-:S03]  /*dba0*/  ISETP.LT.OR P3, PT, R34, 0x99, !P0 ;  /* 0x000000992200780c */ /* 0x000fc60004761670 */
[----:B------:R1:W-:Y:S01]  /*dbb0*/  @!P4 STG.E.U8 desc[UR22][R26.64+0x91], R23 ;  /* 0x000091171a00c986 */ /* 0x0003e2000c101116 */
[----:B------:R-:W-:-:S03]  /*dbc0*/  ISETP.LT.OR P4, PT, R34, 0x9a, !P0 ;  /* 0x0000009a2200780c */ /* 0x000fc60004781670 */
[----:B------:R2:W-:Y:S01]  /*dbd0*/  @!P6 STG.E.U8 desc[UR22][R24.64+0x99], R21 ;  /* 0x000099151800e986 */ /* 0x0005e2000c101116 */
[----:B------:R-:W-:Y:S02]  /*dbe0*/  ISETP.LT.OR P6, PT, R34, 0xa2, !P1 ;  /* 0x000000a22200780c */ /* 0x000fe40004fc1670 */
[----:B0-----:R-:W-:-:S05]  /*dbf0*/  F2FP.SATFINITE.E5M2.F32.PACK_AB_MERGE_C R29, RZ, R22, RZ ;  /* 0x00000016ff1d723e */ /* 0x001fca00048060ff */
[----:B------:R-:W-:Y:S01]  /*dc00*/  @!P5 STG.E.U8 desc[UR22][R24.64+0x98], R29 ;  /* 0x0000981d1800d986 */ /* 0x000fe2000c101116 */
[C---:B------:R-:W-:Y:S02]  /*dc10*/  ISETP.LT.OR P5, PT, R34.reuse, 0xa1, !P1 ;  /* 0x000000a12200780c */ /* 0x040fe40004fa1670 */
[----:B-1----:R-:W-:Y:S01]  /*dc20*/  F2FP.SATFINITE.E5M2.F32.PACK_AB_MERGE_C R23, RZ, R18, RZ ;  /* 0x00000012ff17723e */ /* 0x002fe200048060ff */
[----:B------:R-:W-:Y:S01]  /*dc30*/  @!P3 STG.E.U8 desc[UR22][R26.64+0x98], R33 ;  /* 0x000098211a00b986 */ /* 0x000fe2000c101116 */
[C---:B------:R-:W-:Y:S02]  /*dc40*/  ISETP.LT.OR P3, PT, R34.reuse, 0xa1, !P0 ;  /* 0x000000a12200780c */ /* 0x040fe40004761670 */
[----:B--2---:R-:W-:Y:S01]  /*dc50*/  F2FP.SATFINITE.E5M2.F32.PACK_AB_MERGE_C R21, RZ, R16, RZ ;  /* 0x00000010ff15723e */ /* 0x004fe200048060ff */
[----:B------:R0:W-:Y:S01]  /*dc60*/  @!P4 STG.E.U8 desc[UR22][R26.64+0x99], R19 ;  /* 0x000099131a00c986 */ /* 0x0001e2000c101116 */
[----:B------:R-:W-:-:S03]  /*dc70*/  ISETP.LT.OR P4, PT, R34, 0xa2, !P0 ;  /* 0x000000a22200780c */ /* 0x000fc60004781670 */
[----:B------:R1:W-:Y:S01]  /*dc80*/  @!P6 STG.E.U8 desc[UR22][R24.64+0xa1], R17 ;  /* 0x0000a1111800e986 */ /* 0x0003e2000c101116 */
[----:B------:R-:W-:-:S03]  /*dc90*/  ISETP.LT.OR P6, PT, R34, 0xaa, !P1 ;  /* 0x000000aa2200780c */ /* 0x000fc60004fc1670 */
[----:B------:R-:W-:Y:S01]  /*dca0*/  @!P5 STG.E.U8 desc[UR22][R24.64+0xa0], R23 ;  /* 0x0000a0171800d986 */ /* 0x000fe2000c101116 */
[----:B------:R-:W-:-:S03]  /*dcb0*/  ISETP.LT.OR P5, PT, R34, 0xa9, !P1 ;  /* 0x000000a92200780c */ /* 0x000fc60004fa1670 */
[----:B------:R-:W-:Y:S01]  /*dcc0*/  @!P3 STG.E.U8 desc[UR22][R26.64+0xa0], R21 ;  /* 0x0000a0151a00b986 */ /* 0x000fe2000c101116 */
[C---:B------:R-:W-:Y:S02]  /*dcd0*/  ISETP.LT.OR P3, PT, R34.reuse, 0xa9, !P0 ;  /* 0x000000a92200780c */ /* 0x040fe40004761670 */
[----:B0-----:R-:W-:Y:S01]  /*dce0*/  F2FP.SATFINITE.E5M2.F32.PACK_AB_MERGE_C R19, RZ, R14, RZ ;  /* 0x0000000eff13723e */ /* 0x001fe200048060ff */
[----:B------:R0:W-:Y:S01]  /*dcf0*/  @!P4 STG.E.U8 desc[UR22][R26.64+0xa1], R15 ;  /* 0x0000a10f1a00c986 */ /* 0x0001e2000c101116 */
[C---:B------:R-:W-:Y:S02]  /*dd00*/  ISETP.LT.OR P4, PT, R34.reuse, 0xaa, !P0 ;  /* 0x000000aa2200780c */ /* 0x040fe40004781670 */
[----:B-1----:R-:W-:Y:S01]  /*dd10*/  F2FP.SATFINITE.E5M2.F32.PACK_AB_MERGE_C R17, RZ, R12, RZ ;  /* 0x0000000cff11723e */ /* 0x002fe200048060ff */
        /* <DEDUP_REMOVED lines=15> */
[----:B0-----:R-:W-:Y:S02]  /*de10*/  F2FP.SATFINITE.E5M2.F32.PACK_AB_MERGE_C R11, RZ, R6, RZ ;  /* 0x00000006ff0b723e */ /* 0x001fe400048060ff */
[C---:B------:R-:W-:Y:S01]  /*de20*/  ISETP.LT.OR P3, PT, R34.reuse, 0xb9, !P0 ;  /* 0x000000b92200780c */ /* 0x040fe20004761670 */
[----:B------:R0:W-:Y:S01]  /*de30*/  @!P4 STG.E.U8 desc[UR22][R26.64+0xb1], R7 ;  /* 0x0000b1071a00c986 */ /* 0x0001e2000c101116 */
[----:B-1----:R-:W-:Y:S02]  /*de40*/  F2FP.SATFINITE.E5M2.F32.PACK_AB_MERGE_C R9, RZ, R4, RZ ;  /* 0x00000004ff09723e */ /* 0x002fe400048060ff */
[C---:B------:R-:W-:Y:S01]  /*de50*/  ISETP.LT.OR P4, PT, R34.reuse, 0xba, !P0 ;  /* 0x000000ba2200780c */ /* 0x040fe20004781670 */
[----:B------:R1:W-:Y:S04]  /*de60*/  @!P6 STG.E.U8 desc[UR22][R24.64+0xb9], R5 ;  /* 0x0000b9051800e986 */ /* 0x0003e8000c101116 */
[----:B------:R2:W-:Y:S01]  /*de70*/  @!P5 STG.E.U8 desc[UR22][R24.64+0xb8], R11 ;  /* 0x0000b80b1800d986 */ /* 0x0005e2000c101116 */
[----:B------:R-:W-:Y:S01]  /*de80*/  FMUL R4, R227, UR25 ;  /* 0x00000019e3047c20 */ /* 0x000fe20008400000 */
[----:B------:R-:W-:-:S02]  /*de90*/  ISETP.LT.OR P5, PT, R34, 0xc1, !P1 ;  /* 0x000000c12200780c */ /* 0x000fc40004fa1670 */
[----:B0-----:R-:W-:Y:S02]  /*dea0*/  F2FP.SATFINITE.E5M2.F32.PACK_AB_MERGE_C R7, RZ, R3, RZ ;  /* 0x00000003ff07723e */ /* 0x001fe400048060ff */
[----:B-1----:R-:W-:Y:S01]  /*deb0*/  F2FP.SATFINITE.E5M2.F32.PACK_AB_MERGE_C R5, RZ, R0, RZ ;  /* 0x00000000ff05723e */ /* 0x002fe200048060ff */
[----:B---3--:R-:W-:Y:S01]  /*dec0*/  FMUL R0, R222, UR25 ;  /* 0x00000019de007c20 */ /* 0x008fe20008400000 */
[----:B------:R-:W-:Y:S01]  /*ded0*/  ISETP.LT.OR P6, PT, R34, 0xc2, !P1 ;  /* 0x000000c22200780c */ /* 0x000fe20004fc1670 */
[----:B------:R-:W3:Y:S01]  /*dee0*/  LDL.LU R222, [R1+0x20] ;  /* 0x0000200001de7983 */ /* 0x000ee20000300800 */
[----:B--2---:R-:W-:Y:S02]  /*def0*/  F2FP.SATFINITE.E5M2.F32.PACK_AB_MERGE_C R11, RZ, R2, RZ ;  /* 0x00000002ff0b723e */ /* 0x004fe400048060ff */
[----:B------:R-:W-:Y:S01]  /*df00*/  F2FP.SATFINITE.E5M2.F32.PACK_AB_MERGE_C R13, RZ, R0, RZ ;  /* 0x00000000ff0d723e */ /* 0x000fe200048060ff */
[----:B----4-:R-:W-:Y:S01]  /*df10*/  FMUL R0, R224, UR25 ;  /* 0x00000019e0007c20 */ /* 0x010fe20008400000 */
[----:B------:R-:W-:Y:S01]  /*df20*/  FMUL R2, R225, UR25 ;  /* 0x00000019e1027c20 */ /* 0x000fe20008400000 */
[----:B------:R-:W2:Y:S04]  /*df30*/  LDL.LU R224, [R1+0x24] ;  /* 0x0000240001e07983 */ /* 0x000ea80000300800 */
[----:B------:R-:W4:Y:S01]  /*df40*/  LDL.LU R225, [R1+0x28] ;  /* 0x0000280001e17983 */ /* 0x000f220000300800 */
[----:B------:R-:W-:-:S03]  /*df50*/  FMUL R3, R226, UR25 ;  /* 0x00000019e2037c20 */ /* 0x000fc60008400000 */
[----:B------:R-:W4:Y:S04]  /*df60*/  LDL.LU R226, [R1+0x2c] ;  /* 0x00002c0001e27983 */ /* 0x000f280000300800 */
[----:B------:R-:W4:Y:S04]  /*df70*/  LDL.LU R227, [R1+0x30] ;  /* 0x0000300001e37983 */ /* 0x000f280000300800 */
[----:B------:R-:W-:Y:S01]  /*df80*/  @!P3 STG.E.U8 desc[UR22][R26.64+0xb8], R9 ;  /* 0x0000b8091a00b986 */ /* 0x000fe2000c101116 */
[----:B------:R-:W-:-:S03]  /*df90*/  ISETP.LT.OR P3, PT, R34, 0xc1, !P0 ;  /* 0x000000c12200780c */ /* 0x000fc60004761670 */
[----:B------:R0:W-:Y:S01]  /*dfa0*/  @!P4 STG.E.U8 desc[UR22][R26.64+0xb9], R7 ;  /* 0x0000b9071a00c986 */ /* 0x0001e2000c101116 */
[----:B------:R-:W-:-:S03]  /*dfb0*/  ISETP.LT.OR P4, PT, R34, 0xc2, !P0 ;  /* 0x000000c22200780c */ /* 0x000fc60004781670 */
[----:B------:R-:W-:Y:S01]  /*dfc0*/  @!P5 STG.E.U8 desc[UR22][R24.64+0xc0], R11 ;  /* 0x0000c00b1800d986 */ /* 0x000fe2000c101116 */
[----:B------:R-:W-:-:S03]  /*dfd0*/  ISETP.LT.OR P5, PT, R34, 0xc9, !P1 ;  /* 0x000000c92200780c */ /* 0x000fc60004fa1670 */
[----:B------:R1:W-:Y:S01]  /*dfe0*/  @!P6 STG.E.U8 desc[UR22][R24.64+0xc1], R5 ;  /* 0x0000c1051800e986 */ /* 0x0003e2000c101116 */
[----:B0-----:R-:W-:-:S03]  /*dff0*/  F2FP.SATFINITE.E5M2.F32.PACK_AB_MERGE_C R7, RZ, R0, RZ ;  /* 0x00000000ff07723e */ /* 0x001fc600048060ff */
[----:B------:R-:W-:Y:S01]  /*e000*/  @!P3 STG.E.U8 desc[UR22][R26.64+0xc0], R13 ;  /* 0x0000c00d1a00b986 */ /* 0x000fe2000c101116 */
[C---:B------:R-:W-:Y:S02]  /*e010*/  ISETP.LT.OR P6, PT, R34.reuse, 0xca, !P1 ;  /* 0x000000ca2200780c */ /* 0x040fe40004fc1670 */
[----:B-1----:R-:W-:Y:S01]  /*e020*/  F2FP.SATFINITE.E5M2.F32.PACK_AB_MERGE_C R5, RZ, R2, RZ ;  /* 0x00000002ff05723e */ /* 0x002fe200048060ff */
[----:B------:R0:W-:Y:S01]  /*e030*/  @!P4 STG.E.U8 desc[UR22][R26.64+0xc1], R7 ;  /* 0x0000c1071a00c986 */ /* 0x0001e2000c101116 */
[C---:B------:R-:W-:Y:S02]  /*e040*/  ISETP.LT.OR P3, PT, R34.reuse, 0xc9, !P0 ;  /* 0x000000c92200780c */ /* 0x040fe40004761670 */
[C---:B------:R-:W-:Y:S01]  /*e050*/  ISETP.LT.OR P4, PT, R34.reuse, 0xca, !P0 ;  /* 0x000000ca2200780c */ /* 0x040fe20004781670 */
[----:B------:R1:W-:Y:S01]  /*e060*/  @!P5 STG.E.U8 desc[UR22][R24.64+0xc8], R5 ;  /* 0x0000c8051800d986 */ /* 0x0003e2000c101116 */
[----:B------:R-:W-:Y:S02]  /*e070*/  ISETP.LT.OR P5, PT, R34, 0xd1, !P1 ;  /* 0x000000d12200780c */ /* 0x000fe40004fa1670 */
[----:B------:R-:W-:-:S02]  /*e080*/  F2FP.SATFINITE.E5M2.F32.PACK_AB_MERGE_C R9, RZ, R3, RZ ;  /* 0x00000003ff09723e */ /* 0x000fc400048060ff */
[----:B------:R-:W-:-:S03]  /*e090*/  F2FP.SATFINITE.E5M2.F32.PACK_AB_MERGE_C R11, RZ, R4, RZ ;  /* 0x00000004ff0b723e */ /* 0x000fc600048060ff */
[----:B------:R1:W-:Y:S04]  /*e0a0*/  @!P6 STG.E.U8 desc[UR22][R24.64+0xc9], R9 ;  /* 0x0000c9091800e986 */ /* 0x0003e8000c101116 */
[----:B------:R-:W-:Y:S01]  /*e0b0*/  @!P3 STG.E.U8 desc[UR22][R26.64+0xc8], R11 ;  /* 0x0000c80b1a00b986 */ /* 0x000fe2000c101116 */
[----:B------:R-:W-:-:S03]  /*e0c0*/  FMUL R0, R220, UR25 ;  /* 0x00000019dc007c20 */ /* 0x000fc60008400000 */
[----:B------:R-:W4:Y:S02]  /*e0d0*/  LDL.LU R220, [R1+0x34] ;  /* 0x0000340001dc7983 */ /* 0x000f240000300800 */
[----:B0-----:R-:W-:Y:S01]  /*e0e0*/  F2FP.SATFINITE.E5M2.F32.PACK_AB_MERGE_C R7, RZ, R0, RZ ;  /* 0x00000000ff07723e */ /* 0x001fe200048060ff */
[----:B------:R-:W-:Y:S02]  /*e0f0*/  FMUL R2, R221, UR25 ;  /* 0x00000019dd027c20 */ /* 0x000fe40008400000 */
[----:B------:R-:W4:Y:S03]  /*e100*/  LDL.LU R221, [R1+0x38] ;  /* 0x0000380001dd7983 */ /* 0x000f260000300800 */
[----:B-1----:R-:W-:Y:S01]  /*e110*/  F2FP.SATFINITE.E5M2.F32.PACK_AB_MERGE_C R5, RZ, R2, RZ ;  /* 0x00000002ff05723e */ /* 0x002fe200048060ff */
[----:B------:R-:W-:Y:S04]  /*e120*/  @!P4 STG.E.U8 desc[UR22][R26.64+0xc9], R7 ;  /* 0x0000c9071a00c986 */ /* 0x000fe8000c101116 */
[----:B------:R0:W-:Y:S01]  /*e130*/  @!P5 STG.E.U8 desc[UR22][R24.64+0xd0], R5 ;  /* 0x0000d0051800d986 */ /* 0x0001e2000c101116 */
[----:B------:R-:W-:-:S03]  /*e140*/  FMUL R3, R223, UR25 ;  /* 0x00000019df037c20 */ /* 0x000fc60008400000 */
[----:B------:R-:W4:Y:S02]  /*e150*/  LDL.LU R223, [R1+0x3c] ;  /* 0x00003c0001df7983 */ /* 0x000f240000300800 */
[----:B------:R-:W-:Y:S01]  /*e160*/  F2FP.SATFINITE.E5M2.F32.PACK_AB_MERGE_C R9, RZ, R3, RZ ;  /* 0x00000003ff09723e */ /* 0x000fe200048060ff */
[----:B---3--:R-:W-:Y:S02]  /*e170*/  FMUL R0, R222, UR25 ;  /* 0x00000019de007c20 */ /* 0x008fe40008400000 */
[----:B------:R-:W3:Y:S03]  /*e180*/  LDL.LU R222, [R1+0x40] ;  /* 0x0000400001de7983 */ /* 0x000ee60000300800 */
[----:B------:R-:W-:Y:S01]  /*e190*/  F2FP.SATFINITE.E5M2.F32.PACK_AB_MERGE_C R13, RZ, R0, RZ ;  /* 0x00000000ff0d723e */ /* 0x000fe200048060ff */
[----:B--2---:R-:W-:Y:S02]  /*e1a0*/  FMUL R2, R224, UR25 ;  /* 0x00000019e0027c20 */ /* 0x004fe40008400000 */
[----:B------:R-:W2:Y:S01]  /*e1b0*/  LDL.LU R224, [R1+0x44] ;  /* 0x0000440001e07983 */ /* 0x000ea20000300800 */
[----:B----4-:R-:W-:-:S03]  /*e1c0*/  FMUL R0, R225, UR25 ;  /* 0x00000019e1007c20 */ /* 0x010fc60008400000 */
[----:B------:R-:W4:Y:S01]  /*e1d0*/  LDL.LU R225, [R1+0x48] ;  /* 0x0000480001e17983 */ /* 0x000f220000300800 */
[----:B------:R-:W-:Y:S01]  /*e1e0*/  FMUL R3, R226, UR25 ;  /* 0x00000019e2037c20 */ /* 0x000fe20008400000 */
[----:B0-----:R-:W-:Y:S02]  /*e1f0*/  F2FP.SATFINITE.E5M2.F32.PACK_AB_MERGE_C R5, RZ, R0, RZ ;  /* 0x00000000ff05723e */ /* 0x001fe400048060ff */
[----:B------:R-:W4:Y:S01]  /*e200*/  LDL.LU R226, [R1+0x4c] ;  /* 0x00004c0001e27983 */ /* 0x000f220000300800 */
[----:B------:R-:W-:-:S03]  /*e210*/  FMUL R0, R227, UR25 ;  /* 0x00000019e3007c20 */ /* 0x000fc60008400000 */
[----:B------:R-:W4:Y:S01]  /*e220*/  LDL.LU R227, [R1+0x50] ;  /* 0x0000500001e37983 */ /* 0x000f220000300800 */
[C---:B------:R-:W-:Y:S02]  /*e230*/  ISETP.LT.OR P6, PT, R34.reuse, 0xd2, !P1 ;  /* 0x000000d22200780c */ /* 0x040fe40004fc1670 */
[C---:B------:R-:W-:Y:S01]  /*e240*/  ISETP.LT.OR P4, PT, R34.reuse, 0xd2, !P0 ;  /* 0x000000d22200780c */ /* 0x040fe20004781670 */
[----:B------:R-:W4:Y:S01]  /*e250*/  LDL.LU R218, [R1+0x54] ;  /* 0x0000540001da7983 */ /* 0x000f220000300800 */
[C---:B------:R-:W-:Y:S02]  /*e260*/  ISETP.LT.OR P3, PT, R34.reuse, 0xd1, !P0 ;  /* 0x000000d12200780c */ /* 0x040fe40004761670 */
[----:B------:R-:W-:Y:S02]  /*e270*/  ISETP.LT.OR P5, PT, R34, 0xd9, !P1 ;  /* 0x000000d92200780c */ /* 0x000fe40004fa1670 */
[----:B------:R-:W-:Y:S02]  /*e280*/  F2FP.SATFINITE.E5M2.F32.PACK_AB_MERGE_C R7, RZ, R2, RZ ;  /* 0x00000002ff07723e */ /* 0x000fe400048060ff */
[----:B------:R-:W-:-:S03]  /*e290*/  F2FP.SATFINITE.E5M2.F32.PACK_AB_MERGE_C R11, RZ, R0, RZ ;  /* 0x00000000ff0b723e */ /* 0x000fc600048060ff */
[----:B------:R0:W-:Y:S01]  /*e2a0*/  @!P6 STG.E.U8 desc[UR22][R24.64+0xd1], R9 ;  /* 0x0000d1091800e986 */ /* 0x0001e2000c101116 */
[----:B------:R-:W-:-:S03]  /*e2b0*/  ISETP.LT.OR P6, PT, R34, 0xda, !P1 ;  /* 0x000000da2200780c */ /* 0x000fc60004fc1670 */
[----:B------:R-:W-:Y:S01]  /*e2c0*/  @!P4 STG.E.U8 desc[UR22][R26.64+0xd1], R7 ;  /* 0x0000d1071a00c986 */ /* 0x000fe2000c101116 */
[----:B------:R-:W-:-:S03]  /*e2d0*/  ISETP.LT.OR P4, PT, R34, 0xda, !P0 ;  /* 0x000000da2200780c */ /* 0x000fc60004781670 */
[----:B------:R-:W-:Y:S01]  /*e2e0*/  @!P3 STG.E.U8 desc[UR22][R26.64+0xd0], R13 ;  /* 0x0000d00d1a00b986 */ /* 0x000fe2000c101116 */
[----:B0-----:R-:W-:-:S03]  /*e2f0*/  F2FP.SATFINITE.E5M2.F32.PACK_AB_MERGE_C R9, RZ, R3, RZ ;  /* 0x00000003ff09723e */ /* 0x001fc600048060ff */
[----:B------:R0:W-:Y:S04]  /*e300*/  @!P5 STG.E.U8 desc[UR22][R24.64+0xd8], R5 ;  /* 0x0000d8051800d986 */ /* 0x0001e8000c101116 */
[----:B------:R1:W-:Y:S01]  /*e310*/  @!P6 STG.E.U8 desc[UR22][R24.64+0xd9], R9 ;  /* 0x0000d9091800e986 */ /* 0x0003e2000c101116 */
[----:B------:R-:W-:-:S03]  /*e320*/  FMUL R0, R220, UR25 ;  /* 0x00000019dc007c20 */ /* 0x000fc60008400000 */
[----:B------:R-:W4:Y:S02]  /*e330*/  LDL.LU R220, [R1+0x58] ;  /* 0x0000580001dc7983 */ /* 0x000f240000300800 */
[----:B0-----:R-:W-:Y:S01]  /*e340*/  F2FP.SATFINITE.E5M2.F32.PACK_AB_MERGE_C R5, RZ, R0, RZ ;  /* 0x00000000ff05723e */ /* 0x001fe200048060ff */
[----:B------:R-:W-:Y:S02]  /*e350*/  FMUL R2, R221, UR25 ;  /* 0x00000019dd027c20 */ /* 0x000fe40008400000 */
[----:B------:R-:W4:Y:S03]  /*e360*/  LDL.LU R221, [R1+0x5c] ;  /* 0x00005c0001dd7983 */ /* 0x000f260000300800 */
[----:B------:R-:W-:Y:S01]  /*e370*/  F2FP.SATFINITE.E5M2.F32.PACK_AB_MERGE_C R7, RZ, R2, RZ ;  /* 0x00000002ff07723e */ /* 0x000fe200048060ff */
[----:B------:R0:W-:Y:S01]  /*e380*/  @!P4 STG.E.U8 desc[UR22][R26.64+0xd9], R5 ;  /* 0x0000d9051a00c986 */ /* 0x0001e2000c101116 */
[----:B------:R-:W-:-:S03]  /*e390*/  FMUL R3, R223, UR25 ;  /* 0x00000019df037c20 */ /* 0x000fc60008400000 */
[----:B------:R-:W4:Y:S02]  /*e3a0*/  LDL.LU R223, [R1+0x60] ;  /* 0x0000600001df7983 */ /* 0x000f240000300800 */
[----:B-1----:R-:W-:Y:S01]  /*e3b0*/  F2FP.SATFINITE.E5M2.F32.PACK_AB_MERGE_C R9, RZ, R3, RZ ;  /* 0x00000003ff09723e */ /* 0x002fe200048060ff */
[----:B---3--:R-:W-:Y:S02]  /*e3c0*/  FMUL R4, R222, UR25 ;  /* 0x00000019de047c20 */ /* 0x008fe40008400000 */
[----:B------:R-:W3:Y:S01]  /*e3d0*/  LDL.LU R222, [R1+0x64] ;  /* 0x0000640001de7983 */ /* 0x000ee20000300800 */
[----:B--2---:R-:W-:-:S03]  /*e3e0*/  FMUL R0, R224, UR25 ;  /* 0x00000019e0007c20 */ /* 0x004fc60008400000 */
[----:B------:R-:W2:Y:S01]  /*e3f0*/  LDL.LU R224, [R1+0x68] ;  /* 0x0000680001e07983 */ /* 0x000ea20000300800 */
[----:B----4-:R-:W-:Y:S01]  /*e400*/  FMUL R2, R225, UR25 ;  /* 0x00000019e1027c20 */ /* 0x010fe20008400000 */
[----:B0-----:R-:W-:Y:S02]  /*e410*/  F2FP.SATFINITE.E5M2.F32.PACK_AB_MERGE_C R5, RZ, R0, RZ ;  /* 0x00000000ff05723e */ /* 0x001fe400048060ff */
[----:B------:R-:W4:Y:S01]  /*e420*/  LDL.LU R225, [R1+0x6c] ;  /* 0x00006c0001e17983 */ /* 0x000f220000300800 */
[----:B------:R-:W-:-:S03]  /*e430*/  FMUL R3, R226, UR25 ;  /* 0x00000019e2037c20 */ /* 0x000fc60008400000 */
[----:B------:R-:W4:Y:S01]  /*e440*/  LDL.LU R226, [R1+0x70] ;  /* 0x0000700001e27983 */ /* 0x000f220000300800 */
[----:B------:R-:W-:-:S03]  /*e450*/  FMUL R0, R227, UR25 ;  /* 0x00000019e3007c20 */ /* 0x000fc60008400000 */
[----:B------:R-:W4:Y:S01]  /*e460*/  LDL.LU R227, [R1+0x74] ;  /* 0x0000740001e37983 */ /* 0x000f220000300800 */
[C---:B------:R-:W-:Y:S02]  /*e470*/  ISETP.LT.OR P3, PT, R34.reuse, 0xd9, !P0 ;  /* 0x000000d92200780c */ /* 0x040fe40004761670 */
[C---:B------:R-:W-:Y:S02]  /*e480*/  ISETP.LT.OR P5, PT, R34.reuse, 0xe1, !P1 ;  /* 0x000000e12200780c */ /* 0x040fe40004fa1670 */
[C---:B------:R-:W-:Y:S02]  /*e490*/  ISETP.LT.OR P6, PT, R34.reuse, 0xe2, !P1 ;  /* 0x000000e22200780c */ /* 0x040fe40004fc1670 */
[----:B------:R-:W-:-:S07]  /*e4a0*/  ISETP.LT.OR P4, PT, R34, 0xe2, !P0 ;  /* 0x000000e22200780c */ /* 0x000fce0004781670 */
[----:B------:R-:W-:Y:S01]  /*e4b0*/  @!P3 STG.E.U8 desc[UR22][R26.64+0xd8], R11 ;  /* 0x0000d80b1a00b986 */ /* 0x000fe2000c101116 */
[----:B------:R-:W-:-:S03]  /*e4c0*/  ISETP.LT.OR P3, PT, R34, 0xe1, !P0 ;  /* 0x000000e12200780c */ /* 0x000fc60004761670 */
[----:B------:R0:W-:Y:S01]  /*e4d0*/  @!P5 STG.E.U8 desc[UR22][R24.64+0xe0], R7 ;  /* 0x0000e0071800d986 */ /* 0x0001e2000c101116 */
[----:B------:R-:W-:-:S03]  /*e4e0*/  ISETP.LT.OR P5, PT, R34, 0xe9, !P1 ;  /* 0x000000e92200780c */ /* 0x000fc60004fa1670 */
[----:B------:R1:W-:Y:S01]  /*e4f0*/  @!P6 STG.E.U8 desc[UR22][R24.64+0xe1], R9 ;  /* 0x0000e1091800e986 */ /* 0x0003e2000c101116 */
[----:B------:R-:W-:Y:S02]  /*e500*/  ISETP.LT.OR P6, PT, R34, 0xea, !P1 ;  /* 0x000000ea2200780c */ /* 0x000fe40004fc1670 */
[----:B------:R-:W-:Y:S01]  /*e510*/  F2FP.SATFINITE.E5M2.F32.PACK_AB_MERGE_C R13, RZ, R4, RZ ;  /* 0x00000004ff0d723e */ /* 0x000fe200048060ff */
[----:B------:R1:W-:Y:S01]  /*e520*/  @!P4 STG.E.U8 desc[UR22][R26.64+0xe1], R5 ;  /* 0x0000e1051a00c986 */ /* 0x0003e2000c101116 */
[----:B0-----:R-:W-:-:S03]  /*e530*/  F2FP.SATFINITE.E5M2.F32.PACK_AB_MERGE_C R7, RZ, R2, RZ ;  /* 0x00000002ff07723e */ /* 0x001fc600048060ff */
[----:B------:R-:W-:Y:S01]  /*e540*/  @!P3 STG.E.U8 desc[UR22][R26.64+0xe0], R13 ;  /* 0x0000e00d1a00b986 */ /* 0x000fe2000c101116 */
[----:B-1----:R-:W-:-:S03]  /*e550*/  F2FP.SATFINITE.E5M2.F32.PACK_AB_MERGE_C R9, RZ, R3, RZ ;  /* 0x00000003ff09723e */ /* 0x002fc600048060ff */
[----:B------:R0:W-:Y:S01]  /*e560*/  @!P5 STG.E.U8 desc[UR22][R24.64+0xe8], R7 ;  /* 0x0000e8071800d986 */ /* 0x0001e2000c101116 */
[C---:B------:R-:W-:Y:S02]  /*e570*/  ISETP.LT.OR P3, PT, R34.reuse, 0xe9, !P0 ;  /* 0x000000e92200780c */ /* 0x040fe40004761670 */
[C---:B------:R-:W-:Y:S01]  /*e580*/  ISETP.LT.OR P4, PT, R34.reuse, 0xea, !P0 ;  /* 0x000000ea2200780c */ /* 0x040fe20004781670 */
[----:B------:R1:W-:Y:S01]  /*e590*/  @!P6 STG.E.U8 desc[UR22][R24.64+0xe9], R9 ;  /* 0x0000e9091800e986 */ /* 0x0003e2000c101116 */
[----:B------:R-:W-:Y:S01]  /*e5a0*/  ISETP.LT.OR P5, PT, R34, 0xf1, !P1 ;  /* 0x000000f12200780c */ /* 0x000fe20004fa1670 */
[----:B------:R-:W-:Y:S01]  /*e5b0*/  FMUL R2, R218, UR25 ;  /* 0x00000019da027c20 */ /* 0x000fe20008400000 */
[----:B------:R-:W-:Y:S02]  /*e5c0*/  ISETP.LT.OR P6, PT, R34, 0xf2, !P1 ;  /* 0x000000f22200780c */ /* 0x000fe40004fc1670 */
[----:B------:R-:W-:Y:S02]  /*e5d0*/  F2FP.SATFINITE.E5M2.F32.PACK_AB_MERGE_C R11, RZ, R0, RZ ;  /* 0x00000000ff0b723e */ /* 0x000fe400048060ff */
[----:B------:R-:W-:-:S03]  /*e5e0*/  F2FP.SATFINITE.E5M2.F32.PACK_AB_MERGE_C R5, RZ, R2, RZ ;  /* 0x00000002ff05723e */ /* 0x000fc600048060ff */
[----:B------:R-:W-:Y:S01]  /*e5f0*/  @!P3 STG.E.U8 desc[UR22][R26.64+0xe8], R11 ;  /* 0x0000e80b1a00b986 */ /* 0x000fe2000c101116 */
[----:B------:R-:W-:-:S03]  /*e600*/  ISETP.LT.OR P3, PT, R34, 0xf1, !P0 ;  /* 0x000000f12200780c */ /* 0x000fc60004761670 */
[----:B------:R-:W-:Y:S01]  /*e610*/  @!P4 STG.E.U8 desc[UR22][R26.64+0xe9], R5 ;  /* 0x0000e9051a00c986 */ /* 0x000fe2000c101116 */
[C---:B------:R-:W-:Y:S02]  /*e620*/  ISETP.LT.OR P4, PT, R34.reuse, 0xf9, !P1 ;  /* 0x000000f92200780c */ /* 0x040fe40004f81670 */
[----:B------:R-:W-:Y:S01]  /*e630*/  ISETP.LT.OR P1, PT, R34, 0xfa, !P1 ;  /* 0x000000fa2200780c */ /* 0x000fe20004f21670 */
[----:B------:R-:W-:-:S05]  /*e640*/  FMUL R0, R220, UR25 ;  /* 0x00000019dc007c20 */ /* 0x000fca0008400000 */
[----:B0-----:R-:W-:-:S05]  /*e650*/  F2FP.SATFINITE.E5M2.F32.PACK_AB_MERGE_C R7, RZ, R0, RZ ;  /* 0x00000000ff07723e */ /* 0x001fca00048060ff */
[----:B------:R0:W-:Y:S01]  /*e660*/  @!P5 STG.E.U8 desc[UR22][R24.64+0xf0], R7 ;  /* 0x0000f0071800d986 */ /* 0x0001e2000c101116 */
[----:B------:R-:W-:-:S05]  /*e670*/  FMUL R3, R221, UR25 ;  /* 0x00000019dd037c20 */ /* 0x000fca0008400000 */
[----:B-1----:R-:W-:Y:S02]  /*e680*/  F2FP.SATFINITE.E5M2.F32.PACK_AB_MERGE_C R9, RZ, R3, RZ ;  /* 0x00000003ff09723e */ /* 0x002fe400048060ff */
[----:B------:R-:W-:-:S03]  /*e690*/  ISETP.LT.OR P5, PT, R34, 0xf2, !P0 ;  /* 0x000000f22200780c */ /* 0x000fc600047a1670 */
[----:B------:R1:W-:Y:S01]  /*e6a0*/  @!P6 STG.E.U8 desc[UR22][R24.64+0xf1], R9 ;  /* 0x0000f1091800e986 */ /* 0x0003e2000c101116 */
[C---:B------:R-:W-:Y:S02]  /*e6b0*/  ISETP.LT.OR P6, PT, R34.reuse, 0xf9, !P0 ;  /* 0x000000f92200780c */ /* 0x040fe400047c1670 */
[----:B------:R-:W-:Y:S01]  /*e6c0*/  ISETP.LT.OR P0, PT, R34, 0xfa, !P0 ;  /* 0x000000fa2200780c */ /* 0x000fe20004701670 */
[----:B------:R-:W-:-:S05]  /*e6d0*/  FMUL R0, R223, UR25 ;  /* 0x00000019df007c20 */ /* 0x000fca0008400000 */
[----:B------:R-:W-:-:S05]  /*e6e0*/  F2FP.SATFINITE.E5M2.F32.PACK_AB_MERGE_C R13, RZ, R0, RZ ;  /* 0x00000000ff0d723e */ /* 0x000fca00048060ff */
[----:B------:R0:W-:Y:S01]  /*e6f0*/  @!P3 STG.E.U8 desc[UR22][R26.64+0xf0], R13 ;  /* 0x0000f00d1a00b986 */ /* 0x0001e2000c101116 */
[----:B---3--:R-:W-:Y:S01]  /*e700*/  FMUL R0, R222, UR25 ;  /* 0x00000019de007c20 */ /* 0x008fe20008400000 */
[----:B--2---:R-:W-:Y:S01]  /*e710*/  FMUL R2, R224, UR25 ;  /* 0x00000019e0027c20 */ /* 0x004fe20008400000 */
[----:B----4-:R-:W-:-:S03]  /*e720*/  FMUL R3, R225, UR25 ;  /* 0x00000019e1037c20 */ /* 0x010fc60008400000 */
[----:B0-----:R-:W-:Y:S01]  /*e730*/  F2FP.SATFINITE.E5M2.F32.PACK_AB_MERGE_C R7, RZ, R0, RZ ;  /* 0x00000000ff07723e */ /* 0x001fe200048060ff */
[----:B------:R-:W-:Y:S01]  /*e740*/  FMUL R4, R226, UR25 ;  /* 0x00000019e2047c20 */ /* 0x000fe20008400000 */
[----:B------:R-:W-:Y:S01]  /*e750*/  FMUL R5, R227, UR25 ;  /* 0x00000019e3057c20 */ /* 0x000fe20008400000 */
[----:B-1----:R-:W-:Y:S02]  /*e760*/  F2FP.SATFINITE.E5M2.F32.PACK_AB_MERGE_C R9, RZ, R2, RZ ;  /* 0x00000002ff09723e */ /* 0x002fe400048060ff */
[----:B------:R-:W-:Y:S02]  /*e770*/  F2FP.SATFINITE.E5M2.F32.PACK_AB_MERGE_C R3, RZ, R3, RZ ;  /* 0x00000003ff03723e */ /* 0x000fe400048060ff */
[----:B------:R-:W-:Y:S02]  /*e780*/  F2FP.SATFINITE.E5M2.F32.PACK_AB_MERGE_C R11, RZ, R4, RZ ;  /* 0x00000004ff0b723e */ /* 0x000fe400048060ff */
[----:B------:R-:W-:Y:S01]  /*e790*/  F2FP.SATFINITE.E5M2.F32.PACK_AB_MERGE_C R5, RZ, R5, RZ ;  /* 0x00000005ff05723e */ /* 0x000fe200048060ff */
[----:B------:R0:W-:Y:S04]  /*e7a0*/  @!P5 STG.E.U8 desc[UR22][R26.64+0xf1], R7 ;  /* 0x0000f1071a00d986 */ /* 0x0001e8000c101116 */
[----:B------:R0:W-:Y:S04]  /*e7b0*/  @!P4 STG.E.U8 desc[UR22][R24.64+0xf8], R9 ;  /* 0x0000f8091800c986 */ /* 0x0001e8000c101116 */
[----:B------:R0:W-:Y:S04]  /*e7c0*/  @!P1 STG.E.U8 desc[UR22][R24.64+0xf9], R3 ;  /* 0x0000f90318009986 */ /* 0x0001e8000c101116 */
[----:B------:R0:W-:Y:S04]  /*e7d0*/  @!P6 STG.E.U8 desc[UR22][R26.64+0xf8], R11 ;  /* 0x0000f80b1a00e986 */ /* 0x0001e8000c101116 */
[----:B------:R0:W-:Y:S02]  /*e7e0*/  @!P0 STG.E.U8 desc[UR22][R26.64+0xf9], R5 ;  /* 0x0000f9051a008986 */ /* 0x0001e4000c101116 */
.L_x_294:
[----:B------:R-:W-:Y:S05]  /*e7f0*/  BSYNC B0 ;  /* 0x0000000000007941 */ /* 0x000fea0003800000 */
.L_x_36:
[----:B------:R-:W2:Y:S01]  /*e800*/  LDL.LU R22, [R1+0x7c] ;  /* 0x00007c0001167983 */ /* 0x000ea20000300800 */
[----:B0-----:R-:W-:Y:S01]  /*e810*/  IMAD.U32 R3, RZ, RZ, UR18 ;  /* 0x00000012ff037e24 */ /* 0x001fe2000f8e00ff */
[----:B------:R-:W-:Y:S02]  /*e820*/  ULDC.64 UR6, c[0x0][0x650] ;  /* 0x0001940000067ab9 */ /* 0x000fe40000000a00 */
[----:B------:R-:W3:Y:S01]  /*e830*/  LDL.LU R19, [R1+0x80] ;  /* 0x0000800001137983 */ /* 0x000ee20000300800 */
[----:B-----5:R-:W-:Y:S01]  /*e840*/  IMAD.U32 R0, RZ, RZ, UR20 ;  /* 0x00000014ff007e24 */ /* 0x020fe2000f8e00ff */
[----:B------:R0:W-:Y:S01]  /*e850*/  SYNCS.ARRIVE.TRANS64.A1T0 RZ, [R3+UR29], RZ ;  /* 0x000000ff03ff79a7 */ /* 0x0001e2000810001d */
[----:B------:R-:W-:Y:S02]  /*e860*/  IMAD.U32 R2, RZ, RZ, UR20 ;  /* 0x00000014ff027e24 */ /* 0x000fe4000f8e00ff */
[----:B------:R-:W-:Y:S02]  /*e870*/  IMAD.MOV.U32 R4, RZ, RZ, -0x1 ;  /* 0xffffffffff047424 */ /* 0x000fe400078e00ff */
[----:B0-----:R-:W-:Y:S01]  /*e880*/  IMAD.U32 R3, RZ, RZ, UR15 ;  /* 0x0000000fff037e24 */ /* 0x001fe2000f8e00ff */
[----:B---3--:R-:W-:-:S02]  /*e890*/  LEA R19, P0, R0, R19, 0x1 ;  /* 0x0000001300137211 */ /* 0x008fc400078008ff */
[----:B------:R-:W-:Y:S02]  /*e8a0*/  PRMT R0, RZ, 0x7610, R0 ;  /* 0x00007610ff007816 */ /* 0x000fe40000000000 */
[----:B--2---:R-:W-:Y:S01]  /*e8b0*/  LEA.HI.X R22, R2, R22, R3, 0x1, P0 ;  /* 0x0000001602167211 */ /* 0x004fe200000f0c03 */
[----:B------:R-:W-:Y:S01]  /*e8c0*/  IMAD.MOV.U32 R2, RZ, RZ, -0x1 ;  /* 0xffffffffff027424 */ /* 0x000fe200078e00ff */
[----:B------:R0:W-:Y:S01]  /*e8d0*/  STL [R1+0x80], R19 ;  /* 0x0000801301007387 */ /* 0x0001e20000100800 */
[----:B------:R-:W-:Y:S01]  /*e8e0*/  IMAD.MOV.U32 R3, RZ, RZ, -0x1 ;  /* 0xffffffffff037424 */ /* 0x000fe200078e00ff */
[----:B------:R-:W-:Y:S02]  /*e8f0*/  ISETP.GE.U32.AND P0, PT, R19, UR6, PT ;  /* 0x0000000613007c0c */ /* 0x000fe4000bf06070 */
[----:B------:R0:W-:Y:S02]  /*e900*/  STL [R1+0x7c], R22 ;  /* 0x00007c1601007387 */ /* 0x0001e40000100800 */
[----:B------:R-:W-:-:S02]  /*e910*/  ISETP.GE.U32.AND.EX P0, PT, R22, UR7, PT, P0 ;  /* 0x0000000716007c0c */ /* 0x000fc4000bf06100 */
[----:B------:R0:W-:Y:S04]  /*e920*/  STL [R1+0x84], R4 ;  /* 0x0000840401007387 */ /* 0x0001e80000100800 */
[----:B------:R0:W-:Y:S04]  /*e930*/  STL [R1+0x78], R2 ;  /* 0x0000780201007387 */ /* 0x0001e80000100800 */
[----:B------:R0:W-:Y:S03]  /*e940*/  STL [R1+0x88], R3 ;  /* 0x0000880301007387 */ /* 0x0001e60000100800 */
[----:B------:R-:W-:Y:S05]  /*e950*/  @P0 BRA `(.L_x_295) ;  /* 0x0000000400740947 */ /* 0x000fea0003800000 */
[----:B------:R-:W2:Y:S01]  /*e960*/  S2R R14, SR_CTAID.X ;  /* 0x00000000000e7919 */ /* 0x000ea20000002500 */
[----:B------:R-:W3:Y:S01]  /*e970*/  LDC.64 R8, c[0x0][0x628] ;  /* 0x00018a00ff087b82 */ /* 0x000ee20000000a00 */
[----:B------:R-:W-:Y:S01]  /*e980*/  ULDC UR6, c[0x0][0x150] ;  /* 0x0000540000067ab9 */ /* 0x000fe20000000800 */
[----:B------:R-:W-:Y:S01]  /*e990*/  IMAD.MOV.U32 R6, RZ, RZ, R19 ;  /* 0x000000ffff067224 */ /* 0x000fe200078e0013 */
[----:B------:R-:W0:Y:S01]  /*e9a0*/  S2R R16, SR_CTAID.Y ;  /* 0x0000000000107919 */ /* 0x000e220000002600 */
[----:B------:R-:W-:-:S04]  /*e9b0*/  IMAD.MOV.U32 R7, RZ, RZ, R22 ;  /* 0x000000ffff077224 */ /* 0x000fc800078e0016 */
[----:B------:R-:W0:Y:S08]  /*e9c0*/  LDC R17, c[0x0][0x144] ;  /* 0x00005100ff117b82 */ /* 0x000e300000000800 */
[----:B------:R-:W0:Y:S08]  /*e9d0*/  LDC R10, c[0x0][0x630] ;  /* 0x00018c00ff0a7b82 */ /* 0x000e300000000800 */
[----:B------:R-:W0:Y:S01]  /*e9e0*/  LDC.64 R12, c[0x0][0x620] ;  /* 0x00018800ff0c7b82 */ /* 0x000e220000000a00 */
[----:B---3--:R-:W-:-:S04]  /*e9f0*/  ISETP.NE.U32.AND P0, PT, R8, RZ, PT ;  /* 0x000000ff0800720c */ /* 0x008fc80003f05070 */
[----:B------:R-:W-:Y:S02]  /*ea00*/  ISETP.NE.AND.EX P0, PT, R9, RZ, PT, P0 ;  /* 0x000000ff0900720c */ /* 0x000fe40003f05300 */
[----:B--2---:R-:W-:-:S05]  /*ea10*/  I2FP.F32.U32 R0, R14 ;  /* 0x0000000e00007245 */ /* 0x004fca0000201000 */
[----:B------:R-:W-:-:S04]  /*ea20*/  FMUL R0, R0, UR6 ;  /* 0x0000000600007c20 */ /* 0x000fc80008400000 */
[----:B------:R2:W3:Y:S02]  /*ea30*/  F2I.U32.TRUNC.NTZ R15, R0 ;  /* 0x00000000000f7305 */ /* 0x0004e4000020f000 */
[----:B------:R-:W-:Y:S05]  /*ea40*/  @!P0 BRA `(.L_x_296) ;  /* 0x0000000000288947 */ /* 0x000fea0003800000 */
[----:B--2---:R-:W2:Y:S02]  /*ea50*/  LDC R0, c[0x0][0x634] ;  /* 0x00018d00ff007b82 */ /* 0x004ea40000000800 */
[----:B--2---:R-:W-:-:S05]  /*ea60*/  IADD3 R7, P0, R19, R0, RZ ;  /* 0x0000000013077210 */ /* 0x004fca0007f1e0ff */
[----:B------:R-:W-:-:S04]  /*ea70*/  IMAD.X R11, RZ, RZ, R22, P0 ;  /* 0x000000ffff0b7224 */ /* 0x000fc800000e0616 */
[----:B0-----:R-:W-:-:S04]  /*ea80*/  IMAD.WIDE.U32 R2, R11, R8, RZ ;  /* 0x000000080b027225 */ /* 0x001fc800078e00ff */
[----:B------:R-:W-:-:S04]  /*ea90*/  IMAD.WIDE.U32 R4, P0, R7, R9, R2 ;  /* 0x0000000907047225 */ /* 0x000fc80007800002 */
[----:B------:R-:W-:-:S04]  /*eaa0*/  IMAD.WIDE.U32 R2, R7, R8, RZ ;  /* 0x0000000807027225 */ /* 0x000fc800078e00ff */
[----:B------:R-:W-:Y:S01]  /*eab0*/  IMAD.X R7, RZ, RZ, RZ, P0 ;  /* 0x000000ffff077224 */ /* 0x000fe200000e06ff */
[----:B------:R-:W-:Y:S01]  /*eac0*/  IADD3 RZ, P0, R3, R4, RZ ;  /* 0x0000000403ff7210 */ /* 0x000fe20007f1e0ff */
[----:B------:R-:W-:-:S04]  /*ead0*/  IMAD.MOV.U32 R6, RZ, RZ, R5 ;  /* 0x000000ffff067224 */ /* 0x000fc800078e0005 */
[----:B------:R-:W-:-:S08]  /*eae0*/  IMAD.WIDE.U32.X R6, R11, R9, R6, P0 ;  /* 0x000000090b067225 */ /* 0x000fd000000e0406 */
.L_x_296:
[-CC-:B0-----:R-:W-:Y:S01]  /*eaf0*/  SHF.R.U64 R11, R6, R10.reuse, R7.reuse ;  /* 0x0000000a060b7219 */ /* 0x181fe20000001207 */
[----:B------:R-:W0:Y:S01]  /*eb00*/  LDC.64 R20, c[0x0][0x640] ;  /* 0x00019000ff147b82 */ /* 0x000e220000000a00 */
[----:B--2---:R-:W-:Y:S01]  /*eb10*/  SHF.R.U32.HI R0, RZ, R10, R7 ;  /* 0x0000000aff007219 */ /* 0x004fe20000011607 */
[----:B------:R-:W-:Y:S01]  /*eb20*/  IMAD.MOV.U32 R2, RZ, RZ, R19 ;  /* 0x000000ffff027224 */ /* 0x000fe200078e0013 */
[----:B------:R-:W-:Y:S01]  /*eb30*/  IADD3 R5, P0, RZ, -R11, RZ ;  /* 0x8000000bff057210 */ /* 0x000fe20007f1e0ff */
[----:B---3--:R-:W-:Y:S01]  /*eb40*/  IMAD.MOV R15, RZ, RZ, -R15 ;  /* 0x000000ffff0f7224 */ /* 0x008fe200078e0a0f */
[----:B------:R-:W-:Y:S01]  /*eb50*/  ULDC UR6, c[0x0][0x154] ;  /* 0x0000550000067ab9 */ /* 0x000fe20000000800 */
[----:B------:R-:W-:Y:S02]  /*eb60*/  IMAD.MOV.U32 R7, RZ, RZ, 0x1 ;  /* 0x00000001ff077424 */ /* 0x000fe400078e00ff */
[----:B------:R-:W2:Y:S01]  /*eb70*/  LDC R4, c[0x0][0x618] ;  /* 0x00018600ff047b82 */ /* 0x000ea20000000800 */
[----:B------:R-:W-:-:S02]  /*eb80*/  IMAD.X R3, RZ, RZ, ~R0, P0 ;  /* 0x000000ffff037224 */ /* 0x000fc400000e0e00 */
[----:B------:R-:W-:Y:S02]  /*eb90*/  IMAD R17, R17, R15, R14 ;  /* 0x0000000f11117224 */ /* 0x000fe400078e020e */
[-C--:B------:R-:W-:Y:S02]  /*eba0*/  IMAD R0, R3, R12.reuse, RZ ;  /* 0x0000000c03007224 */ /* 0x080fe400078e02ff */
[----:B------:R-:W-:Y:S01]  /*ebb0*/  IMAD.MOV.U32 R3, RZ, RZ, R22 ;  /* 0x000000ffff037224 */ /* 0x000fe200078e0016 */
[----:B------:R-:W3:Y:S01]  /*ebc0*/  LDC R6, c[0x0][0x608] ;  /* 0x00018200ff067b82 */ /* 0x000ee20000000800 */
[----:B------:R-:W-:-:S04]  /*ebd0*/  IMAD.WIDE.U32 R2, R5, R12, R2 ;  /* 0x0000000c05027225 */ /* 0x000fc800078e0002 */
[----:B------:R-:W-:-:S03]  /*ebe0*/  IMAD R5, R5, R13, R0 ;  /* 0x0000000d05057224 */ /* 0x000fc600078e0200 */
[----:B------:R-:W5:Y:S01]  /*ebf0*/  LDC R18, c[0x0][0x658] ;  /* 0x00019600ff127b82 */ /* 0x000f620000000800 */
[----:B------:R-:W-:Y:S01]  /*ec00*/  I2FP.F32.U32 R0, R16 ;  /* 0x0000001000007245 */ /* 0x000fe20000201000 */
[----:B------:R-:W-:Y:S01]  /*ec10*/  IMAD.IADD R3, R3, 0x1, R5 ;  /* 0x0000000103037824 */ /* 0x000fe200078e0205 */
[----:B0-----:R-:W-:Y:S01]  /*ec20*/  ISETP.NE.U32.AND P0, PT, R20, RZ, PT ;  /* 0x000000ff1400720c */ /* 0x001fe20003f05070 */
[----:B------:R-:W-:Y:S02]  /*ec30*/  IMAD.MOV.U32 R5, RZ, RZ, -0x1 ;  /* 0xffffffffff057424 */ /* 0x000fe400078e00ff */
[----:B------:R-:W-:Y:S02]  /*ec40*/  FMUL R0, R0, UR6 ;  /* 0x0000000600007c20 */ /* 0x000fe40008400000 */
[----:B------:R-:W0:Y:S01]  /*ec50*/  LDC R15, c[0x0][0x148] ;  /* 0x00005200ff0f7b82 */ /* 0x000e220000000800 */
[----:B--2---:R-:W-:Y:S01]  /*ec60*/  SHF.R.U64 R10, R2, R4, R3 ;  /* 0x00000004020a7219 */ /* 0x004fe20000001203 */
[----:B------:R2:W0:Y:S01]  /*ec70*/  F2I.U32.TRUNC.NTZ R13, R0 ;  /* 0x00000000000d7305 */ /* 0x000422000020f000 */
[----:B------:R-:W-:-:S02]  /*ec80*/  ISETP.NE.AND.EX P0, PT, R21, RZ, PT, P0 ;  /* 0x000000ff1500720c */ /* 0x000fc40003f05300 */
[----:B------:R-:W-:-:S03]  /*ec90*/  SHF.R.U32.HI R3, RZ, R4, R3 ;  /* 0x00000004ff037219 */ /* 0x000fc60000011603 */
[----:B------:R-:W0:Y:S01]  /*eca0*/  LDC R14, c[0x0][0x600] ;  /* 0x00018000ff0e7b82 */ /* 0x000e220000000800 */
[-CC-:B---3--:R-:W-:Y:S02]  /*ecb0*/  SHF.R.U64 R8, R10, R6.reuse, R3.reuse ;  /* 0x000000060a087219 */ /* 0x188fe40000001203 */
[----:B------:R-:W-:-:S05]  /*ecc0*/  SHF.R.U32.HI R3, RZ, R6, R3 ;  /* 0x00000006ff037219 */ /* 0x000fca0000011603 */
[----:B------:R-:W3:Y:S01]  /*ecd0*/  LDC R22, c[0x0][0x648] ;  /* 0x00019200ff167b82 */ /* 0x000ee20000000800 */
[-CC-:B-----5:R-:W-:Y:S02]  /*ece0*/  SHF.R.U64 R12, R8, R18.reuse, R3.reuse ;  /* 0x00000012080c7219 */ /* 0x1a0fe40000001203 */
[-C--:B------:R-:W-:Y:S02]  /*ecf0*/  SHF.L.U32 R5, R5, R18.reuse, RZ ;  /* 0x0000001205057219 */ /* 0x080fe400000006ff */
[-C--:B------:R-:W-:Y:S01]  /*ed00*/  SHF.R.U32.HI R3, RZ, R18.reuse, R3 ;  /* 0x00000012ff037219 */ /* 0x080fe20000011603 */
[----:B------:R-:W-:Y:S01]  /*ed10*/  IMAD.MOV.U32 R2, RZ, RZ, R12 ;  /* 0x000000ffff027224 */ /* 0x000fe200078e000c */
[----:B------:R-:W-:Y:S01]  /*ed20*/  SHF.L.U32 R18, R7, R18, RZ ;  /* 0x0000001207127219 */ /* 0x000fe200000006ff */
[----:B------:R-:W0:Y:S01]  /*ed30*/  LDC R23, c[0x0][0x638] ;  /* 0x00018e00ff177b82 */ /* 0x000e220000000800 */
[----:B------:R-:W-:-:S07]  /*ed40*/  LOP3.LUT R19, RZ, R5, RZ, 0x33, !PT ;  /* 0x00000005ff137212 */ /* 0x000fce00078e33ff */
[----:B------:R-:W0:Y:S01]  /*ed50*/  LDC R24, c[0x0][0x610] ;  /* 0x00018400ff187b82 */ /* 0x000e220000000800 */
[----:B--2---:R-:W-:Y:S05]  /*ed60*/  @!P0 BRA `(.L_x_297) ;  /* 0x0000000000288947 */ /* 0x004fea0003800000 */
        /* <DEDUP_REMOVED lines=10> */
.L_x_297:
[----:B---3--:R-:W-:Y:S01]  /*ee10*/  SHF.R.U64 R0, R2, R22, R3 ;  /* 0x0000001602007219 */ /* 0x008fe20000001203 */
[----:B0-----:R-:W-:Y:S01]  /*ee20*/  VIADD R7, R14, 0xffffffff ;  /* 0xffffffff0e077836 */ /* 0x001fe20000000000 */
[----:B------:R-:W-:Y:S01]  /*ee30*/  LOP3.LUT R5, R8, R19, RZ, 0xc0, !PT ;  /* 0x0000001308057212 */ /* 0x000fe200078ec0ff */
[----:B------:R-:W-:Y:S02]  /*ee40*/  IMAD.MOV R13, RZ, RZ, -R13 ;  /* 0x000000ffff0d7224 */ /* 0x000fe400078e0a0d */
[----:B------:R-:W-:Y:S02]  /*ee50*/  IMAD.MOV R3, RZ, RZ, -R0 ;  /* 0x000000ffff037224 */ /* 0x000fe400078e0a00 */
[----:B------:R-:W-:Y:S01]  /*ee60*/  IMAD R2, R18, R0, R5 ;  /* 0x0000000012027224 */ /* 0x000fe200078e0205 */
[----:B------:R-:W-:Y:S01]  /*ee70*/  LOP3.LUT R5, R10, R7, RZ, 0xc0, !PT ;  /* 0x000000070a057212 */ /* 0x000fe200078ec0ff */
[----:B------:R-:W-:Y:S02]  /*ee80*/  @P2 IMAD R17, R15, R13, R16 ;  /* 0x0000000d0f112224 */ /* 0x000fe400078e0210 */
[----:B------:R-:W-:-:S02]  /*ee90*/  IMAD R0, R3, R23, R12 ;  /* 0x0000001703007224 */ /* 0x000fc400078e020c */
[----:B------:R-:W-:Y:S02]  /*eea0*/  IMAD.MOV.U32 R4, RZ, RZ, 0x1 ;  /* 0x00000001ff047424 */ /* 0x000fe400078e00ff */
[----:B------:R-:W-:Y:S02]  /*eeb0*/  IMAD R2, R2, R24, R17 ;  /* 0x0000001802027224 */ /* 0x000fe400078e0211 */
[----:B------:R-:W-:Y:S01]  /*eec0*/  IMAD R3, R0, R14, R5 ;  /* 0x0000000e00037224 */ /* 0x000fe200078e0205 */
[----:B------:R-:W-:-:S04]  /*eed0*/  PRMT R0, R4, 0x7610, R0 ;  /* 0x0000761004007816 */ /* 0x000fc80000000000 */
[----:B------:R-:W-:Y:S02]  /*eee0*/  SEL R4, R3, R2, !P2 ;  /* 0x0000000203047207 */ /* 0x000fe40005000000 */
[----:B------:R-:W-:-:S03]  /*eef0*/  SEL R2, R2, R3, !P2 ;  /* 0x0000000302027207 */ /* 0x000fc60005000000 */
[----:B------:R2:W-:Y:S04]  /*ef00*/  STL [R1+0x88], R4 ;  /* 0x0000880401007387 */ /* 0x0005e80000100800 */
[----:B------:R2:W-:Y:S04]  /*ef10*/  STL [R1+0x78], R11 ;  /* 0x0000780b01007387 */ /* 0x0005e80000100800 */
[----:B------:R2:W-:Y:S02]  /*ef20*/  STL [R1+0x84], R2 ;  /* 0x0000840201007387 */ /* 0x0005e40000100800 */
.L_x_295:
[----:B------:R-:W-:Y:S01]  /*ef30*/  LOP3.LUT P0, RZ, R0, 0xff, RZ, 0xc0, !PT ;  /* 0x000000ff00ff7812 */ /* 0x000fe2000780c0ff */
[----:B------:R-:W-:-:S12]  /*ef40*/  ULOP3.LUT UR30, UR30, 0x1, URZ, 0x3c, !UPT ;  /* 0x000000011e1e7892 */ /* 0x000fd8000f8e3c3f */
[----:B------:R-:W-:Y:S05]  /*ef50*/  @P0 BRA `(.L_x_298) ;  /* 0xffffff2800100947 */ /* 0x000fea000383ffff */
[----:B------:R-:W-:Y:S05]  /*ef60*/  EXIT ;  /* 0x000000000000794d */ /* 0x000fea0003800000 */
.L_x_14:
[----:B------:R-:W-:-:S08]  /*ef70*/  ISETP.NE.AND P0, PT, RZ, UR6, PT ;  /* 0x00000006ff007c0c */ /* 0x000fd0000bf05270 */
[----:B0123--:R-:W0:-:S00]  /*ef80*/  USETMAXREG.DEALLOC.CTAPOOL 0x28 ;  /* 0x00000028000079c8 */ /* 0x00fe0000080e0500 */
[----:B------:R-:W-:Y:S05]  /*ef90*/  @P0 EXIT ;  /* 0x000000000000094d */ /* 0x000fea0003800000 */
[----:B0-----:R-:W-:Y:S01]  /*efa0*/  LOP3.LUT P0, RZ, R0, 0xff, RZ, 0xc0, !PT ;  /* 0x000000ff00ff7812 */ /* 0x001fe2000780c0ff */
[----:B------:R-:W-:Y:S02]  /*efb0*/  IMAD.MOV.U32 R0, RZ, RZ, 0x1 ;  /* 0x00000001ff007424 */ /* 0x000fe400078e00ff */
[----:B------:R-:W-:-:S10]  /*efc0*/  IMAD.MOV.U32 R8, RZ, RZ, RZ ;  /* 0x000000ffff087224 */ /* 0x000fd400078e00ff */
[----:B------:R-:W-:Y:S05]  /*efd0*/  @!P0 BRA `(.L_x_299) ;  /* 0x0000000c00408947 */ /* 0x000fea0003800000 */
[----:B------:R-:W-:Y:S01]  /*efe0*/  LOP3.LUT P0, RZ, R2, 0x1f, RZ, 0xc0, !PT ;  /* 0x0000001f02ff7812 */ /* 0x000fe2000780c0ff */
[----:B------:R-:W-:Y:S01]  /*eff0*/  ULDC UR5, c[0x0][0x658] ;  /* 0x0001960000057ab9 */ /* 0x000fe20000000800 */
[----:B------:R-:W-:Y:S01]  /*f000*/  UMOV UR6, 0xffffffff ;  /* 0xffffffff00067882 */ /* 0x000fe20000000000 */
[----:B------:R-:W-:Y:S01]  /*f010*/  BSSY B0, `(.L_x_299) ;  /* 0x00000cc000007945 */ /* 0x000fe20003800000 */
[----:B------:R-:W-:Y:S01]  /*f020*/  USHF.L.U32 UR6, UR6, UR5, URZ ;  /* 0x0000000506067299 */ /* 0x000fe2000800063f */
[C---:B------:R-:W-:Y:S01]  /*f030*/  ISETP.NE.AND P3, PT, R3.reuse, RZ, PT ;  /* 0x000000ff0300720c */ /* 0x040fe20003f65270 */
[----:B------:R-:W-:Y:S01]  /*f040*/  IMAD.MOV.U32 R9, RZ, RZ, 0x1 ;  /* 0x00000001ff097424 */ /* 0x000fe200078e00ff */
[----:B------:R-:W-:Y:S01]  /*f050*/  ISETP.NE.OR P0, PT, R3, RZ, !P0 ;  /* 0x000000ff0300720c */ /* 0x000fe20004705670 */
[----:B------:R-:W-:Y:S01]  /*f060*/  IMAD.MOV.U32 R0, RZ, RZ, 0x1 ;  /* 0x00000001ff007424 */ /* 0x000fe200078e00ff */
[----:B------:R-:W-:Y:S01]  /*f070*/  ULDC UR4, c[0x0][0x600] ;  /* 0x0001800000047ab9 */ /* 0x000fe20000000800 */
[----:B------:R-:W-:Y:S01]  /*f080*/  IMAD.MOV.U32 R8, RZ, RZ, RZ ;  /* 0x000000ffff087224 */ /* 0x000fe200078e00ff */
[----:B------:R-:W-:Y:S01]  /*f090*/  UMOV UR7, 0x1 ;  /* 0x0000000100077882 */ /* 0x000fe20000000000 */
[----:B------:R-:W-:-:S02]  /*f0a0*/  UIADD3 UR26, UR14, 0x1, URZ ;  /* 0x000000010e1a7890 */ /* 0x000fc4000fffe03f */
[----:B------:R-:W-:Y:S02]  /*f0b0*/  ULOP3.LUT UR27, UR13, 0x2, URZ, 0xfc, !UPT ;  /* 0x000000020d1b7892 */ /* 0x000fe4000f8efc3f */
[----:B------:R-:W-:Y:S02]  /*f0c0*/  UIADD3 UR18, UR4, -0x1, URZ ;  /* 0xffffffff04127890 */ /* 0x000fe4000fffe03f */
[----:B------:R-:W-:Y:S02]  /*f0d0*/  USHF.L.U32 UR22, UR7, UR5, URZ ;  /* 0x0000000507167299 */ /* 0x000fe4000800063f */
[----:B------:R-:W-:Y:S01]  /*f0e0*/  ULOP3.LUT UR19, URZ, UR6, URZ, 0x33, !UPT ;  /* 0x000000063f137292 */ /* 0x000fe2000f8e333f */
[----:B------:R-:W-:-:S11]  /*f0f0*/  ULDC.64 UR24, c[0x0][0x198] ;  /* 0x0000660000187ab9 */ /* 0x000fd60000000a00 */
.L_x_311:
[----:B------:R-:W-:-:S03]  /*f100*/  UMOV UR4, 0xffffffff ;  /* 0xffffffff00047882 */ /* 0x000fc60000000000 */
[----:B01----:R-:W-:Y:S05]  /*f110*/  BRA.DIV UR4, `(.L_x_300) ;  /* 0x0000001a04a47947 */ /* 0x003fea000b800000 */
[----:B------:R-:W-:-:S13]  /*f120*/  ELECT P1, URZ, PT ;  /* 0x00000000003f782f */ /* 0x000fda0003820000 */
.L_x_342:
[----:B------:R-:W0:Y:S01]  /*f130*/  LDC R2, c[0x0][0x28c] ;  /* 0x0000a300ff027b82 */ /* 0x000e220000000800 */
[----:B------:R-:W-:Y:S01]  /*f140*/  BSSY B1, `(.L_x_301) ;  /* 0x000003b000017945 */ /* 0x000fe20003800000 */
[----:B0-----:R-:W-:-:S13]  /*f150*/  ISETP.LT.OR P1, PT, R2, 0x1, !P1 ;  /* 0x000000010200780c */ /* 0x001fda0004f21670 */
[----:B------:R-:W-:Y:S05]  /*f160*/  @P1 BRA `(.L_x_302) ;  /* 0x0000000000e01947 */ /* 0x000fea0003800000 */
[----:B------:R-:W2:Y:S04]  /*f170*/  LDL.LU R4, [R1+0x88] ;  /* 0x0000880001047983 */ /* 0x000ea80000300800 */
[----:B------:R-:W3:Y:S01]  /*f180*/  LDL.LU R3, [R1+0x84] ;  /* 0x0000840001037983 */ /* 0x000ee20000300800 */
[----:B------:R-:W-:Y:S02]  /*f190*/  IMAD.MOV.U32 R12, RZ, RZ, RZ ;  /* 0x000000ffff0c7224 */ /* 0x000fe400078e00ff */
[----:B------:R-:W-:Y:S02]  /*f1a0*/  IMAD.U32 R13, RZ, RZ, UR26 ;  /* 0x0000001aff0d7e24 */ /* 0x000fe4000f8e00ff */
[----:B------:R-:W-:Y:S02]  /*f1b0*/  IMAD.MOV.U32 R2, RZ, RZ, R0 ;  /* 0x000000ffff027224 */ /* 0x000fe400078e0000 */
[----:B--2---:R-:W-:-:S02]  /*f1c0*/  IMAD.SHL.U32 R6, R4, 0x100, RZ ;  /* 0x0000010004067824 */ /* 0x004fc400078e00ff */
[----:B---3--:R-:W-:Y:S02]  /*f1d0*/  IMAD.SHL.U32 R7, R3, 0x40, RZ ;  /* 0x0000004003077824 */ /* 0x008fe400078e00ff */
[----:B------:R-:W-:-:S07]  /*f1e0*/  IMAD.MOV.U32 R3, RZ, RZ, R8 ;  /* 0x000000ffff037224 */ /* 0x000fce00078e0008 */
.L_x_306:
[----:B------:R-:W0:Y:S01]  /*f1f0*/  S2R R5, SR_CgaCtaId ;  /* 0x0000000000057919 */ /* 0x000e220000008800 */
[----:B------:R-:W-:-:S04]  /*f200*/  MOV R4, 0x400 ;  /* 0x0000040000047802 */ /* 0x000fc80000000f00 */
[----:B0-----:R-:W-:Y:S02]  /*f210*/  LEA R10, R5, R4, 0x18 ;  /* 0x00000004050a7211 */ /* 0x001fe400078ec0ff */
[----:B------:R-:W-:Y:S01]  /*f220*/  SHF.L.U32 R4, R2, 0x1f, RZ ;  /* 0x0000001f02047819 */ /* 0x000fe200000006ff */
[----:B------:R-:W0:Y:S02]  /*f230*/  @!P3 LDC R5, c[0x0][0x500] ;  /* 0x00014000ff05bb82 */ /* 0x000e240000000800 */
[----:B------:R-:W-:-:S04]  /*f240*/  IMAD R11, R3, 0x8, R10 ;  /* 0x00000008030b7824 */ /* 0x000fc800078e020a */
[----:B------:R-:W1:Y:S02]  /*f250*/  SYNCS.PHASECHK.TRANS64.TRYWAIT P1, [R11+URZ+0xb0], R4 ;  /* 0x0000b0040b0075a7 */ /* 0x000e64000802017f */
[----:B-1----:R-:W-:Y:S05]  /*f260*/  @!P1 BRA `(.L_x_303) ;  /* 0x0000001800709947 */ /* 0x002fea0003800000 */
.L_x_343:
[----:B------:R-:W-:Y:S01]  /*f270*/  UPRMT UR4, UR27, 0x9910, URZ ;  /* 0x000099101b047896 */ /* 0x000fe2000800003f */
[----:B0-----:R0:W-:Y:S03]  /*f280*/  @!P3 SYNCS.ARRIVE.TRANS64 RZ, [R11+URZ], R5 ;  /* 0x000000050bffb9a7 */ /* 0x0011e6000800003f */
[----:B------:R-:W-:-:S06]  /*f290*/  UISETP.NE.AND UP0, UPT, UR4, 0x2, UPT ;  /* 0x000000020400788c */ /* 0x000fcc000bf05270 */
[----:B------:R-:W-:-:S13]  /*f2a0*/  PLOP3.LUT P1, PT, PT, PT, UP0, 0x80, 0x0 ;  /* 0x000000000000781c */ /* 0x000fda0003f2f008 */
[----:B0-----:R-:W-:Y:S05]  /*f2b0*/  @P1 BRA `(.L_x_304) ;  /* 0x0000000000041947 */ /* 0x001fea0003800000 */
[----:B------:R-:W-:Y:S01]  /*f2c0*/  BPT.TRAP 0x1 ;  /* 0x000000040000795c */ /* 0x000fe20000300000 */
.L_x_304:
[----:B------:R-:W-:Y:S05]  /*f2d0*/  @P0 BRA `(.L_x_305) ;  /* 0x0000000000040947 */ /* 0x000fea0003800000 */
[----:B------:R-:W-:Y:S01]  /*f2e0*/  BPT.TRAP 0x1 ;  /* 0x000000040000795c */ /* 0x000fe20000300000 */
.L_x_305:
[----:B------:R-:W2:Y:S01]  /*f2f0*/  LDL R5, [R1+0x78] ;  /* 0x0000780001057983 */ /* 0x000ea20000100800 */
[--C-:B-1----:R-:W-:Y:S01]  /*f300*/  IMAD R4, R3, 0x800, R10.reuse ;  /* 0x0000080003047824 */ /* 0x102fe200078e020a */
[----:B------:R-:W-:Y:S01]  /*f310*/  R2UR UR9, R11 ;  /* 0x000000000b0972ca */ /* 0x000fe200000e0000 */
[----:B------:R-:W-:Y:S01]  /*f320*/  IMAD R10, R3, 0x2000, R10 ;  /* 0x00002000030a7824 */ /* 0x000fe200078e020a */
[----:B------:R-:W-:Y:S01]  /*f330*/  UIADD3 UR4, UP0, UR24, 0xf0, URZ ;  /* 0x000000f018047890 */ /* 0x000fe2000ff1e03f */
[----:B------:R-:W-:Y:S01]  /*f340*/  VIADD R13, R13, 0xffffffff ;  /* 0xffffffff0d0d7836 */ /* 0x000fe20000000000 */
[----:B------:R-:W-:Y:S01]  /*f350*/  R2UR UR5, R4 ;  /* 0x00000000040572ca */ /* 0x000fe200000e0000 */
[----:B------:R-:W-:Y:S01]  /*f360*/  UIADD3 UR28, UP1, UR24, 0x1f0, URZ ;  /* 0x000001f0181c7890 */ /* 0x000fe2000ff3e03f */
[----:B------:R-:W-:Y:S01]  /*f370*/  R2UR UR8, R10 ;  /* 0x000000000a0872ca */ /* 0x000fe200000e0000 */
[----:B------:R-:W-:Y:S01]  /*f380*/  VIADD R3, R3, 0x1 ;  /* 0x0000000103037836 */ /* 0x000fe20000000000 */
[----:B------:R-:W-:Y:S01]  /*f390*/  R2UR UR11, R7 ;  /* 0x00000000070b72ca */ /* 0x000fe200000e0000 */
[----:B------:R-:W-:Y:S01]  /*f3a0*/  UIADD3.X UR29, URZ, UR25, URZ, UP1, !UPT ;  /* 0x000000193f1d7290 */ /* 0x000fe20008ffe43f */
[----:B------:R-:W-:Y:S01]  /*f3b0*/  R2UR UR10, R12 ;  /* 0x000000000c0a72ca */ /* 0x000fe200000e0000 */
[----:B------:R-:W-:Y:S01]  /*f3c0*/  UMOV UR6, 0x0 ;  /* 0x0000000000067882 */ /* 0x000fe20000000000 */
[----:B------:R-:W-:Y:S01]  /*f3d0*/  R2UR UR23, R6 ;  /* 0x00000000061772ca */ /* 0x000fe200000e0000 */
[----:B------:R-:W-:Y:S01]  /*f3e0*/  UMOV UR7, 0x10000000 ;  /* 0x1000000000077882 */ /* 0x000fe20000000000 */
[----:B------:R-:W-:Y:S01]  /*f3f0*/  ISETP.GT.AND P4, PT, R13, 0x1, PT ;  /* 0x000000010d00780c */ /* 0x000fe20003f84270 */
[----:B------:R-:W-:Y:S01]  /*f400*/  VIADD R12, R12, 0x20 ;  /* 0x000000200c0c7836 */ /* 0x000fe20000000000 */
[----:B------:R-:W-:Y:S01]  /*f410*/  ISETP.NE.AND P1, PT, R3, 0x16, PT ;  /* 0x000000160300780c */ /* 0x000fe20003f25270 */
[----:B------:R-:W-:-:S02]  /*f420*/  UIADD3 UR16, UR5, 0x280, URZ ;  /* 0x0000028005107890 */ /* 0x000fc4000fffe03f */
[----:B------:R-:W-:Y:S01]  /*f430*/  UIADD3.X UR5, URZ, UR25, URZ, UP0, !UPT ;  /* 0x000000193f057290 */ /* 0x000fe200087fe43f */
[----:B------:R-:W-:Y:S01]  /*f440*/  SEL R3, R3, RZ, P1 ;  /* 0x000000ff03037207 */ /* 0x000fe20000800000 */
[----:B------:R-:W-:-:S03]  /*f450*/  UIADD3 UR17, UR8, 0xb280, URZ ;  /* 0x0000b28008117890 */ /* 0x000fc6000fffe03f */
[----:B------:R-:W-:Y:S01]  /*f460*/  UMOV UR8, UR16 ;  /* 0x0000001000087c82 */ /* 0x000fe20008000000 */
[----:B--2---:R-:W-:Y:S02]  /*f470*/  R2UR UR12, R5 ;  /* 0x00000000050c72ca */ /* 0x004fe400000e0000 */
[----:B------:R-:W-:-:S04]  /*f480*/  SEL R5, RZ, 0x1, P1 ;  /* 0x00000001ff057807 */ /* 0x000fc80000800000 */
[----:B------:R-:W-:-:S07]  /*f490*/  LOP3.LUT R2, R2, R5, RZ, 0x3c, !PT ;  /* 0x0000000502027212 */ /* 0x000fce00078e3cff */
[----:B------:R0:W-:Y:S02]  /*f4a0*/  UTMALDG.3D [UR8], [UR4], desc[UR6] ;  /* 0x00000608040075b4 */ /* 0x0001e40008011000 */
[----:B0-----:R-:W-:Y:S01]  /*f4b0*/  UMOV UR8, UR17 ;  /* 0x0000001100087c82 */ /* 0x001fe20008000000 */
[----:B------:R-:W-:Y:S02]  /*f4c0*/  UMOV UR11, UR23 ;  /* 0x00000017000b7c82 */ /* 0x000fe40008000000 */
[----:B------:R0:W-:Y:S02]  /*f4d0*/  UTMALDG.3D [UR8], [UR28], desc[UR6] ;  /* 0x000006081c0075b4 */ /* 0x0001e40008011000 */
[----:B0-----:R-:W-:Y:S05]  /*f4e0*/  @P4 BRA `(.L_x_306) ;  /* 0xfffffffc00404947 */ /* 0x001fea000383ffff */
.L_x_302:
[----:B------:R-:W-:Y:S05]  /*f4f0*/  BSYNC B1 ;  /* 0x0000000000017941 */ /* 0x000fea0003800000 */
.L_x_301:
[----:B------:R-:W2:Y:S01]  /*f500*/  LDL.LU R15, [R1+0x7c] ;  /* 0x00007c00010f7983 */ /* 0x000ea20000300800 */
[----:B------:R-:W-:Y:S01]  /*f510*/  LOP3.LUT P5, RZ, R9, 0xff, RZ, 0xc0, !PT ;  /* 0x000000ff09ff7812 */ /* 0x000fe200078ac0ff */
[----:B------:R-:W-:Y:S01]  /*f520*/  VIADD R8, R8, UR14 ;  /* 0x0000000e08087c36 */ /* 0x000fe20008000000 */
[----:B------:R-:W-:Y:S01]  /*f530*/  UISETP.GE.U32.AND UP0, UPT, UR14, 0x16, UPT ;  /* 0x000000160e00788c */ /* 0x000fe2000bf06070 */
[----:B------:R-:W3:Y:S01]  /*f540*/  LDL.LU R14, [R1+0x80] ;  /* 0x00008000010e7983 */ /* 0x000ee20000300800 */
[----:B------:R-:W-:Y:S01]  /*f550*/  IMAD.U32 R5, RZ, RZ, UR14 ;  /* 0x0000000eff057e24 */ /* 0x000fe2000f8e00ff */
[----:B------:R-:W-:Y:S01]  /*f560*/  ULDC.64 UR4, c[0x0][0x650] ;  /* 0x0001940000047ab9 */ /* 0x000fe20000000a00 */
[----:B------:R-:W-:Y:S01]  /*f570*/  ISETP.GT.U32.AND P1, PT, R8, 0x15, PT ;  /* 0x000000150800780c */ /* 0x000fe20003f24070 */
[----:B------:R-:W-:Y:S01]  /*f580*/  BSSY B1, `(.L_x_307) ;  /* 0x0000072000017945 */ /* 0x000fe20003800000 */
[----:B------:R-:W-:Y:S02]  /*f590*/  PLOP3.LUT P4, PT, PT, PT, UP0, 0x80, 0x0 ;  /* 0x000000000000781c */ /* 0x000fe40003f8f008 */
[----:B------:R-:W-:-:S02]  /*f5a0*/  ISETP.LT.U32.AND P1, PT, R5, 0x16, P1 ;  /* 0x000000160500780c */ /* 0x000fc40000f21070 */
[----:B------:R-:W-:Y:S01]  /*f5b0*/  PRMT R9, RZ, 0x7610, R9 ;  /* 0x00007610ff097816 */ /* 0x000fe20000000009 */
[----:B------:R-:W0:Y:S01]  /*f5c0*/  @P5 S2R R3, SR_CgaCtaId ;  /* 0x0000000000035919 */ /* 0x000e220000008800 */
[----:B------:R-:W-:-:S04]  /*f5d0*/  @P5 MOV R2, 0x400 ;  /* 0x0000040000025802 */ /* 0x000fc80000000f00 */
[----:B0-----:R-:W-:Y:S01]  /*f5e0*/  @P5 LEA R4, R3, R2, 0x18 ;  /* 0x0000000203045211 */ /* 0x001fe200078ec0ff */
[----:B------:R-:W-:-:S03]  /*f5f0*/  IMAD.WIDE.U32 R2, R8, -0x45d1745d, RZ ;  /* 0xba2e8ba308027825 */ /* 0x000fc600078e00ff */
[----:B------:R0:W-:Y:S02]  /*f600*/  @P5 SYNCS.ARRIVE.TRANS64.A1T0 RZ, [R4+URZ+0x198], RZ ;  /* 0x000198ff04ff59a7 */ /* 0x0001e4000810003f */
[----:B------:R-:W-:Y:S02]  /*f610*/  SHF.R.U32.HI R5, RZ, 0x4, R3 ;  /* 0x00000004ff057819 */ /* 0x000fe40000011603 */
[----:B------:R-:W-:Y:S02]  /*f620*/  SEL R3, RZ, 0x1, !P1 ;  /* 0x00000001ff037807 */ /* 0x000fe40004800000 */
[----:B------:R-:W-:Y:S01]  /*f630*/  PRMT R2, RZ, 0x7610, R2 ;  /* 0x00007610ff027816 */ /* 0x000fe20000000002 */
[----:B------:R-:W-:Y:S01]  /*f640*/  IMAD R8, R5, -0x16, R8 ;  /* 0xffffffea05087824 */ /* 0x000fe200078e0208 */
[----:B------:R-:W-:Y:S01]  /*f650*/  LOP3.LUT R0, R0, R3, RZ, 0x3c, !PT ;  /* 0x0000000300007212 */ /* 0x000fe200078e3cff */
[----:B0-----:R-:W-:Y:S02]  /*f660*/  IMAD.MOV.U32 R4, RZ, RZ, -0x1 ;  /* 0xffffffffff047424 */ /* 0x001fe400078e00ff */
[----:B------:R-:W-:Y:S01]  /*f670*/  IMAD.MOV.U32 R3, RZ, RZ, -0x1 ;  /* 0xffffffffff037424 */ /* 0x000fe200078e00ff */
[----:B------:R-:W-:Y:S01]  /*f680*/  @P4 LOP3.LUT R0, R0, 0x1, R5, 0x78, !PT ;  /* 0x0000000100004812 */ /* 0x000fe200078e7805 */
[----:B------:R-:W-:Y:S01]  /*f690*/  IMAD.MOV.U32 R5, RZ, RZ, -0x1 ;  /* 0xffffffffff057424 */ /* 0x000fe200078e00ff */
[----:B---3--:R-:W-:-:S04]  /*f6a0*/  IADD3 R14, P5, R14, UR20, RZ ;  /* 0x000000140e0e7c10 */ /* 0x008fc8000ffbe0ff */
[----:B--2---:R-:W-:Y:S01]  /*f6b0*/  IADD3.X R15, R15, UR15, RZ, P5, !PT ;  /* 0x0000000f0f0f7c10 */ /* 0x004fe2000affe4ff */
[----:B------:R0:W-:Y:S01]  /*f6c0*/  STL [R1+0x80], R14 ;  /* 0x0000800e01007387 */ /* 0x0001e20000100800 */
[----:B------:R-:W-:-:S03]  /*f6d0*/  ISETP.GE.U32.AND P1, PT, R14, UR4, PT ;  /* 0x000000040e007c0c */ /* 0x000fc6000bf26070 */
[----:B------:R0:W-:Y:S01]  /*f6e0*/  STL [R1+0x7c], R15 ;  /* 0x00007c0f01007387 */ /* 0x0001e20000100800 */
[----:B------:R-:W-:-:S03]  /*f6f0*/  ISETP.GE.U32.AND.EX P1, PT, R15, UR5, PT, P1 ;  /* 0x000000050f007c0c */ /* 0x000fc6000bf26110 */
[----:B------:R0:W-:Y:S04]  /*f700*/  STL [R1+0x84], R5 ;  /* 0x0000840501007387 */ /* 0x0001e80000100800 */
[----:B------:R0:W-:Y:S04]  /*f710*/  STL [R1+0x88], R4 ;  /* 0x0000880401007387 */ /* 0x0001e80000100800 */
[----:B------:R0:W-:Y:S02]  /*f720*/  STL [R1+0x78], R3 ;  /* 0x0000780301007387 */ /* 0x0001e40000100800 */
[----:B------:R-:W-:Y:S05]  /*f730*/  @P1 BRA `(.L_x_308) ;  /* 0x0000000400581947 */ /* 0x000fea0003800000 */
[----:B------:R-:W-:Y:S01]  /*f740*/  ULDC.64 UR4, c[0x0][0x628] ;  /* 0x00018a0000047ab9 */ /* 0x000fe20000000a00 */
[----:B------:R-:W1:Y:S01]  /*f750*/  S2R R12, SR_CTAID.X ;  /* 0x00000000000c7919 */ /* 0x000e620000002500 */
[----:B------:R-:W-:Y:S01]  /*f760*/  ISETP.NE.U32.AND P1, PT, RZ, UR4, PT ;  /* 0x00000004ff007c0c */ /* 0x000fe2000bf25070 */
[----:B------:R-:W-:Y:S01]  /*f770*/  ULDC UR7, c[0x0][0x630] ;  /* 0x00018c0000077ab9 */ /* 0x000fe20000000800 */
[----:B------:R-:W-:Y:S01]  /*f780*/  IMAD.MOV.U32 R2, RZ, RZ, R14 ;  /* 0x000000ffff027224 */ /* 0x000fe200078e000e */
[----:B------:R-:W2:Y:S01]  /*f790*/  S2R R10, SR_CTAID.Y ;  /* 0x00000000000a7919 */ /* 0x000ea20000002600 */
[----:B------:R-:W-:Y:S01]  /*f7a0*/  ISETP.NE.AND.EX P1, PT, RZ, UR5, PT, P1 ;  /* 0x00000005ff007c0c */ /* 0x000fe2000bf25310 */
[----:B0-----:R-:W-:-:S12]  /*f7b0*/  IMAD.MOV.U32 R3, RZ, RZ, R15 ;  /* 0x000000ffff037224 */ /* 0x001fd800078e000f */
[----:B------:R-:W-:Y:S05]  /*f7c0*/  @!P1 BRA `(.L_x_309) ;  /* 0x0000000000289947 */ /* 0x000fea0003800000 */
[----:B------:R-:W-:Y:S02]  /*f7d0*/  ULDC UR6, c[0x0][0x634] ;  /* 0x00018d0000067ab9 */ /* 0x000fe40000000800 */
[----:B------:R-:W-:-:S05]  /*f7e0*/  IADD3 R7, P1, R14, UR6, RZ ;  /* 0x000000060e077c10 */ /* 0x000fca000ff3e0ff */
[----:B------:R-:W-:-:S04]  /*f7f0*/  IMAD.X R11, RZ, RZ, R15, P1 ;  /* 0x000000ffff0b7224 */ /* 0x000fc800008e060f */
[----:B------:R-:W-:-:S04]  /*f800*/  IMAD.WIDE.U32 R4, R11, UR4, RZ ;  /* 0x000000040b047c25 */ /* 0x000fc8000f8e00ff */
[----:B------:R-:W-:-:S04]  /*f810*/  IMAD.WIDE.U32 R4, P1, R7, UR5, R4 ;  /* 0x0000000507047c25 */ /* 0x000fc8000f820004 */
[----:B------:R-:W-:-:S04]  /*f820*/  IMAD.WIDE.U32 R6, R7, UR4, RZ ;  /* 0x0000000407067c25 */ /* 0x000fc8000f8e00ff */
[----:B------:R-:W-:Y:S01]  /*f830*/  IMAD.X R3, RZ, RZ, RZ, P1 ;  /* 0x000000ffff037224 */ /* 0x000fe200008e06ff */
[----:B------:R-:W-:Y:S01]  /*f840*/  IADD3 RZ, P1, R7, R4, RZ ;  /* 0x0000000407ff7210 */ /* 0x000fe20007f3e0ff */
[----:B------:R-:W-:-:S04]  /*f850*/  IMAD.MOV.U32 R2, RZ, RZ, R5 ;  /* 0x000000ffff027224 */ /* 0x000fc800078e0005 */
[----:B------:R-:W-:-:S08]  /*f860*/  IMAD.WIDE.U32.X R2, R11, UR5, R2, P1 ;  /* 0x000000050b027c25 */ /* 0x000fd000088e0402 */
.L_x_309:
[--C-:B------:R-:W-:Y:S01]  /*f870*/  SHF.R.U64 R11, R2, UR7, R3.reuse ;  /* 0x00000007020b7c19 */ /* 0x100fe20008001203 */
[----:B------:R-:W-:Y:S01]  /*f880*/  ULDC.64 UR4, c[0x0][0x620] ;  /* 0x0001880000047ab9 */ /* 0x000fe20000000a00 */
[----:B------:R-:W-:Y:S01]  /*f890*/  SHF.R.U32.HI R2, RZ, UR7, R3 ;  /* 0x00000007ff027c19 */ /* 0x000fe20008011603 */
[----:B------:R-:W-:Y:S01]  /*f8a0*/  IMAD.MOV.U32 R3, RZ, RZ, R15 ;  /* 0x000000ffff037224 */ /* 0x000fe200078e000f */
[----:B------:R-:W-:Y:S01]  /*f8b0*/  IADD3 R5, P1, RZ, -R11, RZ ;  /* 0x8000000bff057210 */ /* 0x000fe20007f3e0ff */
[----:B------:R-:W0:Y:S01]  /*f8c0*/  LDC R7, c[0x0][0x144] ;  /* 0x00005100ff077b82 */ /* 0x000e220000000800 */
[----:B-1----:R-:W-:Y:S01]  /*f8d0*/  I2FP.F32.U32 R6, R12 ;  /* 0x0000000c00067245 */ /* 0x002fe20000201000 */
[----:B------:R-:W-:Y:S01]  /*f8e0*/  ULDC.64 UR8, c[0x0][0x640] ;  /* 0x0001900000087ab9 */ /* 0x000fe20000000a00 */
[----:B------:R-:W-:Y:S01]  /*f8f0*/  ULDC UR6, c[0x0][0x608] ;  /* 0x0001820000067ab9 */ /* 0x000fe20000000800 */
[----:B------:R-:W-:Y:S01]  /*f900*/  IMAD.X R2, RZ, RZ, ~R2, P1 ;  /* 0x000000ffff027224 */ /* 0x000fe200008e0e02 */
[----:B------:R-:W-:-:S03]  /*f910*/  ISETP.NE.U32.AND P1, PT, RZ, UR8, PT ;  /* 0x00000008ff007c0c */ /* 0x000fc6000bf25070 */
[----:B------:R-:W-:Y:S01]  /*f920*/  IMAD R4, R2, UR4, RZ ;  /* 0x0000000402047c24 */ /* 0x000fe2000f8e02ff */
[----:B------:R-:W1:Y:S01]  /*f930*/  LDC R15, c[0x0][0x148] ;  /* 0x00005200ff0f7b82 */ /* 0x000e620000000800 */
[----:B------:R-:W-:Y:S01]  /*f940*/  IMAD.MOV.U32 R2, RZ, RZ, R14 ;  /* 0x000000ffff027224 */ /* 0x000fe200078e000e */
[----:B------:R-:W-:-:S03]  /*f950*/  ISETP.NE.AND.EX P1, PT, RZ, UR9, PT, P1 ;  /* 0x00000009ff007c0c */ /* 0x000fc6000bf25310 */
[----:B------:R-:W-:Y:S01]  /*f960*/  IMAD.WIDE.U32 R2, R5, UR4, R2 ;  /* 0x0000000405027c25 */ /* 0x000fe2000f8e0002 */
[----:B------:R-:W-:-:S03]  /*f970*/  ULDC UR4, c[0x0][0x150] ;  /* 0x0000540000047ab9 */ /* 0x000fc60000000800 */
[----:B------:R-:W-:Y:S01]  /*f980*/  FMUL R6, R6, UR4 ;  /* 0x0000000406067c20 */ /* 0x000fe20008400000 */
[----:B------:R-:W-:Y:S01]  /*f990*/  IMAD R5, R5, UR5, R4 ;  /* 0x0000000505057c24 */ /* 0x000fe2000f8e0204 */
[----:B------:R-:W-:Y:S01]  /*f9a0*/  ULDC UR4, c[0x0][0x618] ;  /* 0x0001860000047ab9 */ /* 0x000fe20000000800 */
[----:B------:R-:W-:Y:S02]  /*f9b0*/  ULDC UR5, c[0x0][0x154] ;  /* 0x0000550000057ab9 */ /* 0x000fe40000000800 */
[----:B------:R-:W-:Y:S01]  /*f9c0*/  IMAD.IADD R3, R3, 0x1, R5 ;  /* 0x0000000103037824 */ /* 0x000fe200078e0205 */
[----:B------:R-:W3:Y:S04]  /*f9d0*/  F2I.U32.TRUNC.NTZ R6, R6 ;  /* 0x0000000600067305 */ /* 0x000ee8000020f000 */
[----:B------:R-:W-:-:S02]  /*f9e0*/  SHF.R.U64 R13, R2, UR4, R3 ;  /* 0x00000004020d7c19 */ /* 0x000fc40008001203 */
[----:B--2---:R-:W-:-:S05]  /*f9f0*/  I2FP.F32.U32 R2, R10 ;  /* 0x0000000a00027245 */ /* 0x004fca0000201000 */
[----:B------:R-:W-:Y:S01]  /*fa00*/  FMUL R4, R2, UR5 ;  /* 0x0000000502047c20 */ /* 0x000fe20008400000 */
[----:B------:R-:W-:Y:S01]  /*fa10*/  SHF.R.U32.HI R2, RZ, UR4, R3 ;  /* 0x00000004ff027c19 */ /* 0x000fe20008011603 */
[----:B------:R-:W-:Y:S02]  /*fa20*/  ULDC UR4, c[0x0][0x658] ;  /* 0x0001960000047ab9 */ /* 0x000fe40000000800 */
[----:B------:R2:W4:Y:S01]  /*fa30*/  F2I.U32.TRUNC.NTZ R18, R4 ;  /* 0x0000000400127305 */ /* 0x000522000020f000 */
[----:B------:R-:W-:Y:S01]  /*fa40*/  SHF.R.U64 R16, R13, UR6, R2 ;  /* 0x000000060d107c19 */ /* 0x000fe20008001202 */
[----:B---3--:R-:W-:Y:S01]  /*fa50*/  IMAD.MOV R6, RZ, RZ, -R6 ;  /* 0x000000ffff067224 */ /* 0x008fe200078e0a06 */
[----:B------:R-:W-:-:S03]  /*fa60*/  SHF.R.U32.HI R3, RZ, UR6, R2 ;  /* 0x00000006ff037c19 */ /* 0x000fc60008011602 */
[----:B0-----:R-:W-:Y:S01]  /*fa70*/  IMAD R12, R7, R6, R12 ;  /* 0x00000006070c7224 */ /* 0x001fe200078e020c */
[--C-:B------:R-:W-:Y:S02]  /*fa80*/  SHF.R.U64 R14, R16, UR4, R3.reuse ;  /* 0x00000004100e7c19 */ /* 0x100fe40008001203 */
[----:B------:R-:W-:-:S03]  /*fa90*/  SHF.R.U32.HI R3, RZ, UR4, R3 ;  /* 0x00000004ff037c19 */ /* 0x000fc60008011603 */
[----:B------:R-:W-:Y:S01]  /*faa0*/  IMAD.MOV.U32 R2, RZ, RZ, R14 ;  /* 0x000000ffff027224 */ /* 0x000fe200078e000e */
[----:B--2-4-:R-:W-:Y:S06]  /*fab0*/  @!P1 BRA `(.L_x_310) ;  /* 0x0000000000289947 */ /* 0x014fec0003800000 */
        /* <DEDUP_REMOVED lines=10> */
.L_x_310:
[----:B------:R-:W-:Y:S01]  /*fb60*/  ULDC UR4, c[0x0][0x648] ;  /* 0x0001920000047ab9 */ /* 0x000fe20000000800 */
[----:B------:R-:W-:Y:S01]  /*fb70*/  IMAD.MOV R18, RZ, RZ, -R18 ;  /* 0x000000ffff127224 */ /* 0x000fe200078e0a12 */
[----:B------:R-:W-:Y:S01]  /*fb80*/  SHF.R.U64 R3, R2, UR4, R3 ;  /* 0x0000000402037c19 */ /* 0x000fe20008001203 */
[----:B------:R-:W-:Y:S01]  /*fb90*/  ULDC UR4, c[0x0][0x638] ;  /* 0x00018e0000047ab9 */ /* 0x000fe20000000800 */
[----:B------:R-:W-:Y:S01]  /*fba0*/  LOP3.LUT R2, R16, UR19, RZ, 0xc0, !PT ;  /* 0x0000001310027c12 */ /* 0x000fe2000f8ec0ff */
[----:B-1----:R-:W-:Y:S01]  /*fbb0*/  @P2 IMAD R12, R15, R18, R10 ;  /* 0x000000120f0c2224 */ /* 0x002fe200078e020a */
[----:B------:R-:W-:Y:S01]  /*fbc0*/  LOP3.LUT R13, R13, UR18, RZ, 0xc0, !PT ;  /* 0x000000120d0d7c12 */ /* 0x000fe2000f8ec0ff */
[----:B------:R-:W-:Y:S01]  /*fbd0*/  IMAD.MOV R5, RZ, RZ, -R3 ;  /* 0x000000ffff057224 */ /* 0x000fe200078e0a03 */
[----:B------:R-:W-:Y:S01]  /*fbe0*/  ULDC UR5, c[0x0][0x610] ;  /* 0x0001840000057ab9 */ /* 0x000fe20000000800 */
[----:B------:R-:W-:Y:S02]  /*fbf0*/  IMAD R3, R3, UR22, R2 ;  /* 0x0000001603037c24 */ /* 0x000fe4000f8e0202 */
[----:B------:R-:W-:Y:S01]  /*fc00*/  IMAD R14, R5, UR4, R14 ;  /* 0x00000004050e7c24 */ /* 0x000fe2000f8e020e */
[----:B------:R-:W-:Y:S01]  /*fc10*/  ULDC UR4, c[0x0][0x600] ;  /* 0x0001800000047ab9 */ /* 0x000fe20000000800 */
[----:B------:R-:W-:-:S02]  /*fc20*/  IMAD R3, R3, UR5, R12 ;  /* 0x0000000503037c24 */ /* 0x000fc4000f8e020c */
[----:B------:R-:W-:Y:S02]  /*fc30*/  IMAD R14, R14, UR4, R13 ;  /* 0x000000040e0e7c24 */ /* 0x000fe4000f8e020d */
[----:B------:R-:W-:-:S03]  /*fc40*/  IMAD.MOV.U32 R2, RZ, RZ, 0x1 ;  /* 0x00000001ff027424 */ /* 0x000fc600078e00ff */
[----:B------:R-:W-:Y:S02]  /*fc50*/  SEL R4, R14, R3, !P2 ;  /* 0x000000030e047207 */ /* 0x000fe40005000000 */
[----:B------:R-:W-:-:S03]  /*fc60*/  SEL R3, R3, R14, !P2 ;  /* 0x0000000e03037207 */ /* 0x000fc60005000000 */
[----:B------:R1:W-:Y:S04]  /*fc70*/  STL [R1+0x88], R4 ;  /* 0x0000880401007387 */ /* 0x0003e80000100800 */
[----:B------:R1:W-:Y:S04]  /*fc80*/  STL [R1+0x78], R11 ;  /* 0x0000780b01007387 */ /* 0x0003e80000100800 */
[----:B------:R1:W-:Y:S02]  /*fc90*/  STL [R1+0x84], R3 ;  /* 0x0000840301007387 */ /* 0x0003e40000100800 */
.L_x_308:
[----:B------:R-:W-:Y:S05]  /*fca0*/  BSYNC B1 ;  /* 0x0000000000017941 */ /* 0x000fea0003800000 */
.L_x_307:
[----:B------:R-:W-:-:S13]  /*fcb0*/  LOP3.LUT P1, RZ, R2, 0xff, RZ, 0xc0, !PT ;  /* 0x000000ff02ff7812 */ /* 0x000fda000782c0ff */
[----:B------:R-:W-:Y:S05]  /*fcc0*/  @P1 BRA `(.L_x_311) ;  /* 0xfffffff4000c1947 */ /* 0x000fea000383ffff */
[----:B------:R-:W-:Y:S05]  /*fcd0*/  BSYNC B0 ;  /* 0x0000000000007941 */ /* 0x000fea0003800000 */
.L_x_299:
[----:B------:R-:W-:-:S03]  /*fce0*/  UMOV UR4, 0xffffffff ;  /* 0xffffffff00047882 */ /* 0x000fc60000000000 */
[----:B------:R-:W-:Y:S05]  /*fcf0*/  BRA.DIV UR4, `(.L_x_312) ;  /* 0x0000000e04e07947 */ /* 0x000fea000b800000 */
[----:B------:R-:W-:-:S13]  /*fd00*/  ELECT P0, URZ, PT ;  /* 0x00000000003f782f */ /* 0x000fda0003800000 */
.L_x_346:
[----:B------:R-:W-:Y:S04]  /*fd10*/  BSSY B0, `(.L_x_313) ;  /* 0x00000ce000007945 */ /* 0x000fe80003800000 */
[----:B------:R-:W-:Y:S05]  /*fd20*/  @!P0 BRA `(.L_x_314) ;  /* 0x0000000c00308947 */ /* 0x000fea0003800000 */
[----:B------:R-:W-:-:S04]  /*fd30*/  ULOP3.LUT UR4, UR13, 0x2, URZ, 0xfc, !UPT ;  /* 0x000000020d047892 */ /* 0x000fc8000f8efc3f */
[----:B------:R-:W-:-:S06]  /*fd40*/  UISETP.NE.AND UP0, UPT, UR4, 0x3, UPT ;  /* 0x000000030400788c */ /* 0x000fcc000bf05270 */
[----:B------:R-:W-:-:S13]  /*fd50*/  PLOP3.LUT P0, PT, PT, PT, UP0, 0x80, 0x0 ;  /* 0x000000000000781c */ /* 0x000fda0003f0f008 */
[----:B------:R-:W-:Y:S05]  /*fd60*/  @!P0 BRA `(.L_x_315) ;  /* 0x0000000000048947 */ /* 0x000fea0003800000 */
[----:B------:R-:W-:Y:S01]  /*fd70*/  BPT.TRAP 0x1 ;  /* 0x000000040000795c */ /* 0x000fe20000300000 */
.L_x_315:
[----:B01----:R-:W0:Y:S01]  /*fd80*/  S2R R3, SR_CgaCtaId ;  /* 0x0000000000037919 */ /* 0x003e220000008800 */
[----:B------:R-:W-:-:S04]  /*fd90*/  MOV R2, 0x400 ;  /* 0x0000040000027802 */ /* 0x000fc80000000f00 */
[----:B0-----:R-:W-:Y:S02]  /*fda0*/  LEA R3, R3, R2, 0x18 ;  /* 0x0000000203037211 */ /* 0x001fe400078ec0ff */
[----:B------:R-:W-:-:S03]  /*fdb0*/  SHF.L.U32 R2, R0, 0x1f, RZ ;  /* 0x0000001f00027819 */ /* 0x000fc600000006ff */
[----:B------:R-:W-:-:S04]  /*fdc0*/  VIADD R3, R3, 0xb0 ;  /* 0x000000b003037836 */ /* 0x000fc80000000000 */
[C---:B------:R-:W-:Y:S02]  /*fdd0*/  IMAD R7, R8.reuse, 0x8, R3 ;  /* 0x0000000808077824 */ /* 0x040fe400078e0203 */
[----:B------:R-:W-:Y:S02]  /*fde0*/  VIADD R8, R8, 0x1 ;  /* 0x0000000108087836 */ /* 0x000fe40000000000 */
[----:B------:R-:W0:Y:S03]  /*fdf0*/  SYNCS.PHASECHK.TRANS64.TRYWAIT P0, [R7+URZ], R2 ;  /* 0x00000002070075a7 */ /* 0x000e26000800017f */
[----:B------:R-:W-:-:S04]  /*fe00*/  ISETP.NE.AND P1, PT, R8, 0x16, PT ;  /* 0x000000160800780c */ /* 0x000fc80003f25270 */
[----:B------:R-:W-:Y:S02]  /*fe10*/  SEL R5, RZ, 0x1, P1 ;  /* 0x00000001ff057807 */ /* 0x000fe40000800000 */
[----:B------:R-:W-:Y:S02]  /*fe20*/  SEL R8, R8, RZ, P1 ;  /* 0x000000ff08087207 */ /* 0x000fe40000800000 */
[----:B------:R-:W-:-:S03]  /*fe30*/  LOP3.LUT R5, R0, R5, RZ, 0x3c, !PT ;  /* 0x0000000500057212 */ /* 0x000fc600078e3cff */
[----:B------:R-:W-:Y:S01]  /*fe40*/  IMAD R9, R8, 0x8, R3 ;  /* 0x0000000808097824 */ /* 0x000fe200078e0203 */
[----:B------:R-:W-:Y:S01]  /*fe50*/  SHF.L.U32 R4, R5, 0x1f, RZ ;  /* 0x0000001f05047819 */ /* 0x000fe200000006ff */
[----:B0-----:R-:W-:Y:S06]  /*fe60*/  @!P0 BRA `(.L_x_316) ;  /* 0x0000000c00a88947 */ /* 0x001fec0003800000 */
.L_x_347:
[----:B------:R-:W1:Y:S01]  /*fe70*/  SYNCS.PHASECHK.TRANS64.TRYWAIT P0, [R9+URZ], R4 ;  /* 0x00000004090075a7 */ /* 0x000e62000800017f */
[----:B------:R-:W-:-:S05]  /*fe80*/  VIADD R0, R8, 0x1 ;  /* 0x0000000108007836 */ /* 0x000fca0000000000 */
[----:B------:R-:W-:-:S04]  /*fe90*/  ISETP.NE.AND P1, PT, R0, 0x16, PT ;  /* 0x000000160000780c */ /* 0x000fc80003f25270 */
[----:B0-----:R-:W-:Y:S02]  /*fea0*/  SEL R2, RZ, 0x1, P1 ;  /* 0x00000001ff027807 */ /* 0x001fe40000800000 */
[----:B------:R-:W-:Y:S02]  /*feb0*/  SEL R0, R0, RZ, P1 ;  /* 0x000000ff00007207 */ /* 0x000fe40000800000 */
[----:B------:R-:W-:-:S03]  /*fec0*/  LOP3.LUT R7, R5, R2, RZ, 0x3c, !PT ;  /* 0x0000000205077212 */ /* 0x000fc600078e3cff */
[----:B------:R-:W-:Y:S01]  /*fed0*/  IMAD R6, R0, 0x8, R3 ;  /* 0x0000000800067824 */ /* 0x000fe200078e0203 */
[----:B------:R-:W-:Y:S01]  /*fee0*/  SHF.L.U32 R5, R7, 0x1f, RZ ;  /* 0x0000001f07057819 */ /* 0x000fe200000006ff */
[----:B-1----:R-:W-:Y:S06]  /*fef0*/  @!P0 BRA `(.L_x_317) ;  /* 0x0000000c00988947 */ /* 0x002fec0003800000 */
.L_x_348:
[----:B------:R-:W1:Y:S01]  /*ff00*/  SYNCS.PHASECHK.TRANS64.TRYWAIT P0, [R6+URZ], R5 ;  /* 0x00000005060075a7 */ /* 0x000e62000800017f */
[----:B------:R-:W-:-:S05]  /*ff10*/  VIADD R0, R0, 0x1 ;  /* 0x0000000100007836 */ /* 0x000fca0000000000 */
[----:B------:R-:W-:-:S04]  /*ff20*/  ISETP.NE.AND P1, PT, R0, 0x16, PT ;  /* 0x000000160000780c */ /* 0x000fc80003f25270 */
[----:B------:R-:W-:Y:S02]  /*ff30*/  SEL R2, RZ, 0x1, P1 ;  /* 0x00000001ff027807 */ /* 0x000fe40000800000 */
[----:B------:R-:W-:Y:S02]  /*ff40*/  SEL R0, R0, RZ, P1 ;  /* 0x000000ff00007207 */ /* 0x000fe40000800000 */
[----:B------:R-:W-:-:S03]  /*ff50*/  LOP3.LUT R7, R7, R2, RZ, 0x3c, !PT ;  /* 0x0000000207077212 */ /* 0x000fc600078e3cff */
[----:B0-----:R-:W-:Y:S01]  /*ff60*/  IMAD R9, R0, 0x8, R3 ;  /* 0x0000000800097824 */ /* 0x001fe200078e0203 */
[----:B------:R-:W-:Y:S01]  /*ff70*/  SHF.L.U32 R4, R7, 0x1f, RZ ;  /* 0x0000001f07047819 */ /* 0x000fe200000006ff */
[----:B-1----:R-:W-:Y:S06]  /*ff80*/  @!P0 BRA `(.L_x_318) ;  /* 0x0000000c00888947 */ /* 0x002fec0003800000 */
.L_x_349:
        /* <DEDUP_REMOVED lines=9> */
.L_x_350:
        /* <DEDUP_REMOVED lines=9> */
.L_x_351:
        /* <DEDUP_REMOVED lines=9> */
.L_x_352:
        /* <DEDUP_REMOVED lines=9> */
.L_x_353:
        /* <DEDUP_REMOVED lines=9> */
.L_x_354:
        /* <DEDUP_REMOVED lines=9> */
.L_x_355:
        /* <DEDUP_REMOVED lines=9> */
.L_x_356:
        /* <DEDUP_REMOVED lines=9> */
.L_x_357:
        /* <DEDUP_REMOVED lines=9> */
.L_x_358:
        /* <DEDUP_REMOVED lines=9> */
.L_x_359:
        /* <DEDUP_REMOVED lines=9> */
.L_x_360:
        /* <DEDUP_REMOVED lines=9> */
.L_x_361:
        /* <DEDUP_REMOVED lines=9> */
.L_x_362:
        /* <DEDUP_REMOVED lines=9> */
.L_x_363:
        /* <DEDUP_REMOVED lines=9> */
.L_x_364:
        /* <DEDUP_REMOVED lines=9> */
.L_x_365:
        /* <DEDUP_REMOVED lines=9> */
.L_x_366:
[----:B------:R-:W1:Y:S01]  /*10920*/  SYNCS.PHASECHK.TRANS64.TRYWAIT P0, [R6+URZ], R5 ;  /* 0x00000005060075a7 */ /* 0x000e62000800017f */
[----:B------:R-:W-:-:S05]  /*10930*/  VIADD R0, R0, 0x1 ;  /* 0x0000000100007836 */ /* 0x000fca0000000000 */
[----:B------:R-:W-:-:S04]  /*10940*/  ISETP.NE.AND P1, PT, R0, 0x16, PT ;  /* 0x000000160000780c */ /* 0x000fc80003f25270 */
[----:B------:R-:W-:Y:S02]  /*10950*/  SEL R2, RZ, 0x1, P1 ;  /* 0x00000001ff027807 */ /* 0x000fe40000800000 */
[----:B------:R-:W-:Y:S02]  /*10960*/  SEL R0, R0, RZ, P1 ;  /* 0x000000ff00007207 */ /* 0x000fe40000800000 */
[----:B------:R-:W-:Y:S01]  /*10970*/  LOP3.LUT R2, R7, R2, RZ, 0x3c, !PT ;  /* 0x0000000207027212 */ /* 0x000fe200078e3cff */
[----:B-1----:R-:W-:Y:S06]  /*10980*/  @!P0 BRA `(.L_x_336) ;  /* 0x0000000800708947 */ /* 0x002fec0003800000 */
.L_x_367:
[----:B------:R-:W-:Y:S01]  /*10990*/  IMAD R3, R0, 0x8, R3 ;  /* 0x0000000800037824 */ /* 0x000fe200078e0203 */
[----:B------:R-:W-:-:S07]  /*109a0*/  SHF.L.U32 R0, R2, 0x1f, RZ ;  /* 0x0000001f02007819 */ /* 0x000fce00000006ff */
.L_x_337:
[----:B--2---:R2:W3:Y:S02]  /*109b0*/  SYNCS.PHASECHK.TRANS64.TRYWAIT P0, [R3+URZ], R0 ;  /* 0x00000000030075a7 */ /* 0x0044e4000800017f */
[----:B---3--:R-:W-:Y:S05]  /*109c0*/  @!P0 NANOSLEEP.SYNCS 0x989680 ;  /* 0x009896800000895d */ /* 0x008fea0003900000 */
[----:B------:R-:W3:Y:S02]  /*109d0*/  @!P0 SYNCS.PHASECHK.TRANS64 P0, [R3+URZ], R0 ;  /* 0x00000000030085a7 */ /* 0x000ee4000800007f */
[----:B---3--:R-:W-:Y:S05]  /*109e0*/  @!P0 BRA `(.L_x_337) ;  /* 0xfffffffc00f08947 */ /* 0x008fea000383ffff */
.L_x_314:
[----:B------:R-:W-:Y:S05]  /*109f0*/  BSYNC B0 ;  /* 0x0000000000007941 */ /* 0x000fea0003800000 */
.L_x_313:
[----:B------:R-:W-:Y:S05]  /*10a00*/  EXIT ;  /* 0x000000000000794d */ /* 0x000fea0003800000 */
.L_x_16:
[----:B---3--:R-:W-:-:S04]  /*10a10*/  IMAD.U32 R3, RZ, RZ, UR17 ;  /* 0x00000011ff037e24 */ /* 0x008fc8000f8e00ff */
[----:B------:R3:W4:Y:S03]  /*10a20*/  SYNCS.PHASECHK.TRANS64.TRYWAIT P0, [R3+URZ+-0x8], R0 ;  /* 0xfffff800030075a7 */ /* 0x000726000800017f */
[----:B----4-:R-:W-:Y:S05]  /*10a30*/  @!P0 NANOSLEEP.SYNCS 0x989680 ;  /* 0x009896800000895d */ /* 0x010fea0003900000 */
[----:B------:R-:W4:Y:S02]  /*10a40*/  @!P0 SYNCS.PHASECHK.TRANS64 P0, [R3+URZ+-0x8], R0 ;  /* 0xfffff800030085a7 */ /* 0x000f24000800007f */
[----:B----4-:R-:W-:Y:S05]  /*10a50*/  @!P0 BRA `(.L_x_16) ;  /* 0xfffffffc00ec8947 */ /* 0x010fea000383ffff */
[----:B------:R-:W-:Y:S05]  /*10a60*/  BRA `(.L_x_338) ;  /* 0xffffff0c006c7947 */ /* 0x000fea000383ffff */
.L_x_21:
[----:B-1----:R-:W-:-:S04]  /*10a70*/  IMAD.U32 R3, RZ, RZ, UR6 ;  /* 0x00000006ff037e24 */ /* 0x002fc8000f8e00ff */
[----:B------:R1:W2:Y:S03]  /*10a80*/  SYNCS.PHASECHK.TRANS64.TRYWAIT P0, [R3+URZ], R0 ;  /* 0x00000000030075a7 */ /* 0x0002a6000800017f */
[----:B--2---:R-:W-:Y:S05]  /*10a90*/  @!P0 NANOSLEEP.SYNCS 0x989680 ;  /* 0x009896800000895d */ /* 0x004fea0003900000 */
[----:B------:R-:W2:Y:S02]  /*10aa0*/  @!P0 SYNCS.PHASECHK.TRANS64 P0, [R3+URZ], R0 ;  /* 0x00000000030085a7 */ /* 0x000ea4000800007f */
[----:B--2---:R-:W-:Y:S05]  /*10ab0*/  @!P0 BRA `(.L_x_21) ;  /* 0xfffffffc00ec8947 */ /* 0x004fea000383ffff */
[----:B------:R-:W-:Y:S05]  /*10ac0*/  BRA `(.L_x_20) ;  /* 0xffffff1400d87947 */ /* 0x000fea000383ffff */
.L_x_27:
[----:B-----5:R1:W-:Y:S02]  /*10ad0*/  STL [R1+0x9c], R0 ;  /* 0x00009c0001007387 */ /* 0x0203e40000100800 */
[----:B-1----:R-:W-:-:S04]  /*10ae0*/  IMAD.U32 R0, RZ, RZ, UR9 ;  /* 0x00000009ff007e24 */ /* 0x002fc8000f8e00ff */
[----:B------:R1:W3:Y:S03]  /*10af0*/  SYNCS.PHASECHK.TRANS64.TRYWAIT P0, [R0+URZ], R229 ;  /* 0x000000e5000075a7 */ /* 0x0002e6000800017f */
[----:B---3--:R-:W-:Y:S05]  /*10b00*/  @!P0 NANOSLEEP.SYNCS 0x989680 ;  /* 0x009896800000895d */ /* 0x008fea0003900000 */
[----:B------:R1:W3:Y:S02]  /*10b10*/  @!P0 SYNCS.PHASECHK.TRANS64 P0, [R0+URZ], R229 ;  /* 0x000000e5000085a7 */ /* 0x0002e4000800007f */
[----:B-1----:R1:W5:Y:S02]  /*10b20*/  LDL.LU R0, [R1+0x9c] ;  /* 0x00009c0001007983 */ /* 0x0023640000300800 */
[----:B-1-3--:R-:W-:Y:S05]  /*10b30*/  @!P0 BRA `(.L_x_27) ;  /* 0xfffffffc00e48947 */ /* 0x00afea000383ffff */
[----:B------:R-:W-:Y:S05]  /*10b40*/  BRA `(.L_x_26) ;  /* 0xffffff28002c7947 */ /* 0x000fea000383ffff */
.L_x_35:
[----:B---3--:R-:W-:-:S04]  /*10b50*/  IMAD.U32 R25, RZ, RZ, UR17 ;  /* 0x00000011ff197e24 */ /* 0x008fc8000f8e00ff */
[----:B------:R3:W4:Y:S03]  /*10b60*/  SYNCS.PHASECHK.TRANS64.TRYWAIT P0, [R25+URZ+0x8], R24 ;  /* 0x00000818190075a7 */ /* 0x000726000800017f */
[----:B----4-:R-:W-:Y:S05]  /*10b70*/  @!P0 NANOSLEEP.SYNCS 0x989680 ;  /* 0x009896800000895d */ /* 0x010fea0003900000 */
[----:B------:R-:W4:Y:S02]  /*10b80*/  @!P0 SYNCS.PHASECHK.TRANS64 P0, [R25+URZ+0x8], R24 ;  /* 0x00000818190085a7 */ /* 0x000f24000800007f */
[----:B----4-:R-:W-:Y:S05]  /*10b90*/  @!P0 BRA `(.L_x_35) ;  /* 0xfffffffc00ec8947 */ /* 0x010fea000383ffff */
[----:B------:R-:W-:Y:S05]  /*10ba0*/  BRA `(.L_x_339) ;  /* 0xffffff4800f07947 */ /* 0x000fea000383ffff */
.L_x_300:
[----:B------:R-:W-:Y:S01]  /*10bb0*/  BSSY B1, `(.L_x_340) ;  /* 0x0000006000017945 */ /* 0x000fe20003800000 */
[----:B------:R-:W-:-:S07]  /*10bc0*/  IMAD.MOV.U32 R2, RZ, RZ, -0x1 ;  /* 0xffffffffff027424 */ /* 0x000fce00078e00ff */
[----:B------:R-:W-:Y:S05]  /*10bd0*/  WARPSYNC.COLLECTIVE R2, `(.L_x_341) ;  /* 0x00000000020c7348 */ /* 0x000fea0003c00000 */
[----:B------:R-:W-:Y:S02]  /*10be0*/  ELECT P1, UR62, PT ;  /* 0x00000000003e782f */ /* 0x000fe40003820000 */
[----:B------:R-:W-:Y:S01]  /*10bf0*/  MOV R2, UR62 ;  /* 0x0000003e00027c02 */ /* 0x000fe20008000f00 */
[----:B------:R-:W-:Y:S10]  /*10c00*/  ENDCOLLECTIVE ;  /* 0x000000000000791b */ /* 0x000ff40003800000 */
.L_x_341:
[----:B------:R-:W-:Y:S05]  /*10c10*/  BSYNC B1 ;  /* 0x0000000000017941 */ /* 0x000fea0003800000 */
.L_x_340:
[----:B------:R-:W-:Y:S05]  /*10c20*/  BRA `(.L_x_342) ;  /* 0xffffffe400407947 */ /* 0x000fea000383ffff */
.L_x_303:
[----:B-1----:R1:W2:Y:S02]  /*10c30*/  SYNCS.PHASECHK.TRANS64.TRYWAIT P1, [R11+URZ+0xb0], R4 ;  /* 0x0000b0040b0075a7 */ /* 0x0022a4000802017f */
[----:B--2---:R-:W-:Y:S05]  /*10c40*/  @!P1 NANOSLEEP.SYNCS 0x989680 ;  /* 0x009896800000995d */ /* 0x004fea0003900000 */
[----:B------:R-:W2:Y:S02]  /*10c50*/  @!P1 SYNCS.PHASECHK.TRANS64 P1, [R11+URZ+0xb0], R4 ;  /* 0x0000b0040b0095a7 */ /* 0x000ea4000802007f */
[----:B--2---:R-:W-:Y:S05]  /*10c60*/  @!P1 BRA `(.L_x_303) ;  /* 0xfffffffc00f09947 */ /* 0x004fea000383ffff */
[----:B------:R-:W-:Y:S05]  /*10c70*/  BRA `(.L_x_343) ;  /* 0xffffffe4007c7947 */ /* 0x000fea000383ffff */
.L_x_312:
[----:B------:R-:W-:Y:S01]  /*10c80*/  BSSY B0, `(.L_x_344) ;  /* 0x0000006000007945 */ /* 0x000fe20003800000 */
[----:B------:R-:W-:-:S07]  /*10c90*/  IMAD.MOV.U32 R2, RZ, RZ, -0x1 ;  /* 0xffffffffff027424 */ /* 0x000fce00078e00ff */
[----:B01----:R-:W-:Y:S05]  /*10ca0*/  WARPSYNC.COLLECTIVE R2, `(.L_x_345) ;  /* 0x00000000020c7348 */ /* 0x003fea0003c00000 */
[----:B------:R-:W-:Y:S02]  /*10cb0*/  ELECT P1, UR62, PT ;  /* 0x00000000003e782f */ /* 0x000fe40003820000 */
[----:B------:R-:W-:Y:S01]  /*10cc0*/  MOV R2, UR62 ;  /* 0x0000003e00027c02 */ /* 0x000fe20008000f00 */
[----:B01----:R-:W-:Y:S10]  /*10cd0*/  ENDCOLLECTIVE ;  /* 0x000000000000791b */ /* 0x003ff40003800000 */
.L_x_345:
[----:B------:R-:W-:Y:S05]  /*10ce0*/  BSYNC B0 ;  /* 0x0000000000007941 */ /* 0x000fea0003800000 */
.L_x_344:
[----:B------:R-:W-:Y:S01]  /*10cf0*/  PLOP3.LUT P0, PT, P1, PT, PT, 0x80, 0x0 ;  /* 0x000000000000781c */ /* 0x000fe20000f0f070 */
[----:B------:R-:W-:-:S12]  /*10d00*/  BRA `(.L_x_346) ;  /* 0xfffffff000007947 */ /* 0x000fd8000383ffff */
.L_x_316:
[----:B0-----:R0:W1:Y:S02]  /*10d10*/  SYNCS.PHASECHK.TRANS64.TRYWAIT P0, [R7+URZ], R2 ;  /* 0x00000002070075a7 */ /* 0x001064000800017f */
[----:B-1----:R-:W-:Y:S05]  /*10d20*/  @!P0 NANOSLEEP.SYNCS 0x989680 ;  /* 0x009896800000895d */ /* 0x002fea0003900000 */
[----:B------:R-:W1:Y:S02]  /*10d30*/  @!P0 SYNCS.PHASECHK.TRANS64 P0, [R7+URZ], R2 ;  /* 0x00000002070085a7 */ /* 0x000e64000800007f */
[----:B-1----:R-:W-:Y:S05]  /*10d40*/  @!P0 BRA `(.L_x_316) ;  /* 0xfffffffc00f08947 */ /* 0x002fea000383ffff */
[----:B------:R-:W-:Y:S05]  /*10d50*/  BRA `(.L_x_347) ;  /* 0xfffffff000447947 */ /* 0x000fea000383ffff */
.L_x_317:
[----:B0-----:R0:W1:Y:S02]  /*10d60*/  SYNCS.PHASECHK.TRANS64.TRYWAIT P0, [R9+URZ], R4 ;  /* 0x00000004090075a7 */ /* 0x001064000800017f */
[----:B-1----:R-:W-:Y:S05]  /*10d70*/  @!P0 NANOSLEEP.SYNCS 0x989680 ;  /* 0x009896800000895d */ /* 0x002fea0003900000 */
[----:B------:R-:W1:Y:S02]  /*10d80*/  @!P0 SYNCS.PHASECHK.TRANS64 P0, [R9+URZ], R4 ;  /* 0x00000004090085a7 */ /* 0x000e64000800007f */
[----:B-1----:R-:W-:Y:S05]  /*10d90*/  @!P0 BRA `(.L_x_317) ;  /* 0xfffffffc00f08947 */ /* 0x002fea000383ffff */
[----:B------:R-:W-:Y:S05]  /*10da0*/  BRA `(.L_x_348) ;  /* 0xfffffff000547947 */ /* 0x000fea000383ffff */
.L_x_318:
[----:B0-----:R0:W1:Y:S02]  /*10db0*/  SYNCS.PHASECHK.TRANS64.TRYWAIT P0, [R6+URZ], R5 ;  /* 0x00000005060075a7 */ /* 0x001064000800017f */
[----:B-1----:R-:W-:Y:S05]  /*10dc0*/  @!P0 NANOSLEEP.SYNCS 0x989680 ;  /* 0x009896800000895d */ /* 0x002fea0003900000 */
[----:B------:R-:W1:Y:S02]  /*10dd0*/  @!P0 SYNCS.PHASECHK.TRANS64 P0, [R6+URZ], R5 ;  /* 0x00000005060085a7 */ /* 0x000e64000800007f */
[----:B-1----:R-:W-:Y:S05]  /*10de0*/  @!P0 BRA `(.L_x_318) ;  /* 0xfffffffc00f08947 */ /* 0x002fea000383ffff */
[----:B------:R-:W-:Y:S05]  /*10df0*/  BRA `(.L_x_349) ;  /* 0xfffffff000647947 */ /* 0x000fea000383ffff */
.L_x_319:
[----:B0-----:R0:W1:Y:S02]  /*10e00*/  SYNCS.PHASECHK.TRANS64.TRYWAIT P0, [R9+URZ], R4 ;  /* 0x00000004090075a7 */ /* 0x001064000800017f */
[----:B-1----:R-:W-:Y:S05]  /*10e10*/  @!P0 NANOSLEEP.SYNCS 0x989680 ;  /* 0x009896800000895d */ /* 0x002fea0003900000 */
[----:B------:R-:W1:Y:S02]  /*10e20*/  @!P0 SYNCS.PHASECHK.TRANS64 P0, [R9+URZ], R4 ;  /* 0x00000004090085a7 */ /* 0x000e64000800007f */
[----:B-1----:R-:W-:Y:S05]  /*10e30*/  @!P0 BRA `(.L_x_319) ;  /* 0xfffffffc00f08947 */ /* 0x002fea000383ffff */
[----:B------:R-:W-:Y:S05]  /*10e40*/  BRA `(.L_x_350) ;  /* 0xfffffff000747947 */ /* 0x000fea000383ffff */
.L_x_320:
[----:B0-----:R0:W1:Y:S02]  /*10e50*/  SYNCS.PHASECHK.TRANS64.TRYWAIT P0, [R6+URZ], R5 ;  /* 0x00000005060075a7 */ /* 0x001064000800017f */
[----:B-1----:R-:W-:Y:S05]  /*10e60*/  @!P0 NANOSLEEP.SYNCS 0x989680 ;  /* 0x009896800000895d */ /* 0x002fea0003900000 */
[----:B------:R-:W1:Y:S02]  /*10e70*/  @!P0 SYNCS.PHASECHK.TRANS64 P0, [R6+URZ], R5 ;  /* 0x00000005060085a7 */ /* 0x000e64000800007f */
[----:B-1----:R-:W-:Y:S05]  /*10e80*/  @!P0 BRA `(.L_x_320) ;  /* 0xfffffffc00f08947 */ /* 0x002fea000383ffff */
[----:B------:R-:W-:Y:S05]  /*10e90*/  BRA `(.L_x_351) ;  /* 0xfffffff000847947 */ /* 0x000fea000383ffff */
.L_x_321:
[----:B0-----:R0:W1:Y:S02]  /*10ea0*/  SYNCS.PHASECHK.TRANS64.TRYWAIT P0, [R9+URZ], R4 ;  /* 0x00000004090075a7 */ /* 0x001064000800017f */
[----:B-1----:R-:W-:Y:S05]  /*10eb0*/  @!P0 NANOSLEEP.SYNCS 0x989680 ;  /* 0x009896800000895d */ /* 0x002fea0003900000 */
[----:B------:R-:W1:Y:S02]  /*10ec0*/  @!P0 SYNCS.PHASECHK.TRANS64 P0, [R9+URZ], R4 ;  /* 0x00000004090085a7 */ /* 0x000e64000800007f */
[----:B-1----:R-:W-:Y:S05]  /*10ed0*/  @!P0 BRA `(.L_x_321) ;  /* 0xfffffffc00f08947 */ /* 0x002fea000383ffff */
[----:B------:R-:W-:Y:S05]  /*10ee0*/  BRA `(.L_x_352) ;  /* 0xfffffff000947947 */ /* 0x000fea000383ffff */
.L_x_322:
[----:B0-----:R0:W1:Y:S02]  /*10ef0*/  SYNCS.PHASECHK.TRANS64.TRYWAIT P0, [R6+URZ], R5 ;  /* 0x00000005060075a7 */ /* 0x001064000800017f */
[----:B-1----:R-:W-:Y:S05]  /*10f00*/  @!P0 NANOSLEEP.SYNCS 0x989680 ;  /* 0x009896800000895d */ /* 0x002fea0003900000 */
[----:B------:R-:W1:Y:S02]  /*10f10*/  @!P0 SYNCS.PHASECHK.TRANS64 P0, [R6+URZ], R5 ;  /* 0x00000005060085a7 */ /* 0x000e64000800007f */
[----:B-1----:R-:W-:Y:S05]  /*10f20*/  @!P0 BRA `(.L_x_322) ;  /* 0xfffffffc00f08947 */ /* 0x002fea000383ffff */
[----:B------:R-:W-:Y:S05]  /*10f30*/  BRA `(.L_x_353) ;  /* 0xfffffff000a47947 */ /* 0x000fea000383ffff */
.L_x_323:
[----:B0-----:R0:W1:Y:S02]  /*10f40*/  SYNCS.PHASECHK.TRANS64.TRYWAIT P0, [R9+URZ], R4 ;  /* 0x00000004090075a7 */ /* 0x001064000800017f */
[----:B-1----:R-:W-:Y:S05]  /*10f50*/  @!P0 NANOSLEEP.SYNCS 0x989680 ;  /* 0x009896800000895d */ /* 0x002fea0003900000 */
[----:B------:R-:W1:Y:S02]  /*10f60*/  @!P0 SYNCS.PHASECHK.TRANS64 P0, [R9+URZ], R4 ;  /* 0x00000004090085a7 */ /* 0x000e64000800007f */
[----:B-1----:R-:W-:Y:S05]  /*10f70*/  @!P0 BRA `(.L_x_323) ;  /* 0xfffffffc00f08947 */ /* 0x002fea000383ffff */
[----:B------:R-:W-:Y:S05]  /*10f80*/  BRA `(.L_x_354) ;  /* 0xfffffff000b47947 */ /* 0x000fea000383ffff */
.L_x_324:
[----:B0-----:R0:W1:Y:S02]  /*10f90*/  SYNCS.PHASECHK.TRANS64.TRYWAIT P0, [R6+URZ], R5 ;  /* 0x00000005060075a7 */ /* 0x001064000800017f */
[----:B-1----:R-:W-:Y:S05]  /*10fa0*/  @!P0 NANOSLEEP.SYNCS 0x989680 ;  /* 0x009896800000895d */ /* 0x002fea0003900000 */
[----:B------:R-:W1:Y:S02]  /*10fb0*/  @!P0 SYNCS.PHASECHK.TRANS64 P0, [R6+URZ], R5 ;  /* 0x00000005060085a7 */ /* 0x000e64000800007f */
[----:B-1----:R-:W-:Y:S05]  /*10fc0*/  @!P0 BRA `(.L_x_324) ;  /* 0xfffffffc00f08947 */ /* 0x002fea000383ffff */
[----:B------:R-:W-:Y:S05]  /*10fd0*/  BRA `(.L_x_355) ;  /* 0xfffffff000c47947 */ /* 0x000fea000383ffff */
.L_x_325:
[----:B0-----:R0:W1:Y:S02]  /*10fe0*/  SYNCS.PHASECHK.TRANS64.TRYWAIT P0, [R9+URZ], R4 ;  /* 0x00000004090075a7 */ /* 0x001064000800017f */
[----:B-1----:R-:W-:Y:S05]  /*10ff0*/  @!P0 NANOSLEEP.SYNCS 0x989680 ;  /* 0x009896800000895d */ /* 0x002fea0003900000 */
[----:B------:R-:W1:Y:S02]  /*11000*/  @!P0 SYNCS.PHASECHK.TRANS64 P0, [R9+URZ], R4 ;  /* 0x00000004090085a7 */ /* 0x000e64000800007f */
[----:B-1----:R-:W-:Y:S05]  /*11010*/  @!P0 BRA `(.L_x_325) ;  /* 0xfffffffc00f08947 */ /* 0x002fea000383ffff */
[----:B------:R-:W-:Y:S05]  /*11020*/  BRA `(.L_x_356) ;  /* 0xfffffff000d47947 */ /* 0x000fea000383ffff */
.L_x_326:
[----:B0-----:R0:W1:Y:S02]  /*11030*/  SYNCS.PHASECHK.TRANS64.TRYWAIT P0, [R6+URZ], R5 ;  /* 0x00000005060075a7 */ /* 0x001064000800017f */
[----:B-1----:R-:W-:Y:S05]  /*11040*/  @!P0 NANOSLEEP.SYNCS 0x989680 ;  /* 0x009896800000895d */ /* 0x002fea0003900000 */
[----:B------:R-:W1:Y:S02]  /*11050*/  @!P0 SYNCS.PHASECHK.TRANS64 P0, [R6+URZ], R5 ;  /* 0x00000005060085a7 */ /* 0x000e64000800007f */
[----:B-1----:R-:W-:Y:S05]  /*11060*/  @!P0 BRA `(.L_x_326) ;  /* 0xfffffffc00f08947 */ /* 0x002fea000383ffff */
[----:B------:R-:W-:Y:S05]  /*11070*/  BRA `(.L_x_357) ;  /* 0xfffffff000e47947 */ /* 0x000fea000383ffff */
.L_x_327:
[----:B0-----:R0:W1:Y:S02]  /*11080*/  SYNCS.PHASECHK.TRANS64.TRYWAIT P0, [R9+URZ], R4 ;  /* 0x00000004090075a7 */ /* 0x001064000800017f */
[----:B-1----:R-:W-:Y:S05]  /*11090*/  @!P0 NANOSLEEP.SYNCS 0x989680 ;  /* 0x009896800000895d */ /* 0x002fea0003900000 */
[----:B------:R-:W1:Y:S02]  /*110a0*/  @!P0 SYNCS.PHASECHK.TRANS64 P0, [R9+URZ], R4 ;  /* 0x00000004090085a7 */ /* 0x000e64000800007f */
[----:B-1----:R-:W-:Y:S05]  /*110b0*/  @!P0 BRA `(.L_x_327) ;  /* 0xfffffffc00f08947 */ /* 0x002fea000383ffff */
[----:B------:R-:W-:Y:S05]  /*110c0*/  BRA `(.L_x_358) ;  /* 0xfffffff000f47947 */ /* 0x000fea000383ffff */
.L_x_328:
[----:B0-----:R0:W1:Y:S02]  /*110d0*/  SYNCS.PHASECHK.TRANS64.TRYWAIT P0, [R6+URZ], R5 ;  /* 0x00000005060075a7 */ /* 0x001064000800017f */
[----:B-1----:R-:W-:Y:S05]  /*110e0*/  @!P0 NANOSLEEP.SYNCS 0x989680 ;  /* 0x009896800000895d */ /* 0x002fea0003900000 */
[----:B------:R-:W1:Y:S02]  /*110f0*/  @!P0 SYNCS.PHASECHK.TRANS64 P0, [R6+URZ], R5 ;  /* 0x00000005060085a7 */ /* 0x000e64000800007f */
[----:B-1----:R-:W-:Y:S05]  /*11100*/  @!P0 BRA `(.L_x_328) ;  /* 0xfffffffc00f08947 */ /* 0x002fea000383ffff */
[----:B------:R-:W-:Y:S05]  /*11110*/  BRA `(.L_x_359) ;  /* 0xfffffff400047947 */ /* 0x000fea000383ffff */
.L_x_329:
[----:B0-----:R0:W1:Y:S02]  /*11120*/  SYNCS.PHASECHK.TRANS64.TRYWAIT P0, [R9+URZ], R4 ;  /* 0x00000004090075a7 */ /* 0x001064000800017f */
[----:B-1----:R-:W-:Y:S05]  /*11130*/  @!P0 NANOSLEEP.SYNCS 0x989680 ;  /* 0x009896800000895d */ /* 0x002fea0003900000 */
[----:B------:R-:W1:Y:S02]  /*11140*/  @!P0 SYNCS.PHASECHK.TRANS64 P0, [R9+URZ], R4 ;  /* 0x00000004090085a7 */ /* 0x000e64000800007f */
[----:B-1----:R-:W-:Y:S05]  /*11150*/  @!P0 BRA `(.L_x_329) ;  /* 0xfffffffc00f08947 */ /* 0x002fea000383ffff */
[----:B------:R-:W-:Y:S05]  /*11160*/  BRA `(.L_x_360) ;  /* 0xfffffff400147947 */ /* 0x000fea000383ffff */
.L_x_330:
[----:B0-----:R0:W1:Y:S02]  /*11170*/  SYNCS.PHASECHK.TRANS64.TRYWAIT P0, [R6+URZ], R5 ;  /* 0x00000005060075a7 */ /* 0x001064000800017f */
[----:B-1----:R-:W-:Y:S05]  /*11180*/  @!P0 NANOSLEEP.SYNCS 0x989680 ;  /* 0x009896800000895d */ /* 0x002fea0003900000 */
[----:B------:R-:W1:Y:S02]  /*11190*/  @!P0 SYNCS.PHASECHK.TRANS64 P0, [R6+URZ], R5 ;  /* 0x00000005060085a7 */ /* 0x000e64000800007f */
[----:B-1----:R-:W-:Y:S05]  /*111a0*/  @!P0 BRA `(.L_x_330) ;  /* 0xfffffffc00f08947 */ /* 0x002fea000383ffff */
[----:B------:R-:W-:Y:S05]  /*111b0*/  BRA `(.L_x_361) ;  /* 0xfffffff400247947 */ /* 0x000fea000383ffff */
.L_x_331:
[----:B0-----:R0:W1:Y:S02]  /*111c0*/  SYNCS.PHASECHK.TRANS64.TRYWAIT P0, [R9+URZ], R4 ;  /* 0x00000004090075a7 */ /* 0x001064000800017f */
[----:B-1----:R-:W-:Y:S05]  /*111d0*/  @!P0 NANOSLEEP.SYNCS 0x989680 ;  /* 0x009896800000895d */ /* 0x002fea0003900000 */
[----:B------:R-:W1:Y:S02]  /*111e0*/  @!P0 SYNCS.PHASECHK.TRANS64 P0, [R9+URZ], R4 ;  /* 0x00000004090085a7 */ /* 0x000e64000800007f */
[----:B-1----:R-:W-:Y:S05]  /*111f0*/  @!P0 BRA `(.L_x_331) ;  /* 0xfffffffc00f08947 */ /* 0x002fea000383ffff */
[----:B------:R-:W-:Y:S05]  /*11200*/  BRA `(.L_x_362) ;  /* 0xfffffff400347947 */ /* 0x000fea000383ffff */
.L_x_332:
[----:B0-----:R0:W1:Y:S02]  /*11210*/  SYNCS.PHASECHK.TRANS64.TRYWAIT P0, [R6+URZ], R5 ;  /* 0x00000005060075a7 */ /* 0x001064000800017f */
[----:B-1----:R-:W-:Y:S05]  /*11220*/  @!P0 NANOSLEEP.SYNCS 0x989680 ;  /* 0x009896800000895d */ /* 0x002fea0003900000 */
[----:B------:R-:W1:Y:S02]  /*11230*/  @!P0 SYNCS.PHASECHK.TRANS64 P0, [R6+URZ], R5 ;  /* 0x00000005060085a7 */ /* 0x000e64000800007f */
[----:B-1----:R-:W-:Y:S05]  /*11240*/  @!P0 BRA `(.L_x_332) ;  /* 0xfffffffc00f08947 */ /* 0x002fea000383ffff */
[----:B------:R-:W-:Y:S05]  /*11250*/  BRA `(.L_x_363) ;  /* 0xfffffff400447947 */ /* 0x000fea000383ffff */
.L_x_333:
[----:B0-----:R0:W1:Y:S02]  /*11260*/  SYNCS.PHASECHK.TRANS64.TRYWAIT P0, [R9+URZ], R4 ;  /* 0x00000004090075a7 */ /* 0x001064000800017f */
[----:B-1----:R-:W-:Y:S05]  /*11270*/  @!P0 NANOSLEEP.SYNCS 0x989680 ;  /* 0x009896800000895d */ /* 0x002fea0003900000 */
[----:B------:R-:W1:Y:S02]  /*11280*/  @!P0 SYNCS.PHASECHK.TRANS64 P0, [R9+URZ], R4 ;  /* 0x00000004090085a7 */ /* 0x000e64000800007f */
[----:B-1----:R-:W-:Y:S05]  /*11290*/  @!P0 BRA `(.L_x_333) ;  /* 0xfffffffc00f08947 */ /* 0x002fea000383ffff */
[----:B------:R-:W-:Y:S05]  /*112a0*/  BRA `(.L_x_364) ;  /* 0xfffffff400547947 */ /* 0x000fea000383ffff */
.L_x_334:
[----:B0-----:R0:W1:Y:S02]  /*112b0*/  SYNCS.PHASECHK.TRANS64.TRYWAIT P0, [R6+URZ], R5 ;  /* 0x00000005060075a7 */ /* 0x001064000800017f */
[----:B-1----:R-:W-:Y:S05]  /*112c0*/  @!P0 NANOSLEEP.SYNCS 0x989680 ;  /* 0x009896800000895d */ /* 0x002fea0003900000 */
[----:B------:R-:W1:Y:S02]  /*112d0*/  @!P0 SYNCS.PHASECHK.TRANS64 P0, [R6+URZ], R5 ;  /* 0x00000005060085a7 */ /* 0x000e64000800007f */
[----:B-1----:R-:W-:Y:S05]  /*112e0*/  @!P0 BRA `(.L_x_334) ;  /* 0xfffffffc00f08947 */ /* 0x002fea000383ffff */
[----:B------:R-:W-:Y:S05]  /*112f0*/  BRA `(.L_x_365) ;  /* 0xfffffff400647947 */ /* 0x000fea000383ffff */
.L_x_335:
[----:B0-----:R0:W1:Y:S02]  /*11300*/  SYNCS.PHASECHK.TRANS64.TRYWAIT P0, [R9+URZ], R4 ;  /* 0x00000004090075a7 */ /* 0x001064000800017f */
[----:B-1----:R-:W-:Y:S05]  /*11310*/  @!P0 NANOSLEEP.SYNCS 0x989680 ;  /* 0x009896800000895d */ /* 0x002fea0003900000 */
[----:B------:R-:W1:Y:S02]  /*11320*/  @!P0 SYNCS.PHASECHK.TRANS64 P0, [R9+URZ], R4 ;  /* 0x00000004090085a7 */ /* 0x000e64000800007f */
[----:B-1----:R-:W-:Y:S05]  /*11330*/  @!P0 BRA `(.L_x_335) ;  /* 0xfffffffc00f08947 */ /* 0x002fea000383ffff */
[----:B------:R-:W-:Y:S05]  /*11340*/  BRA `(.L_x_366) ;  /* 0xfffffff400747947 */ /* 0x000fea000383ffff */
.L_x_336:
[----:B-1----:R1:W2:Y:S02]  /*11350*/  SYNCS.PHASECHK.TRANS64.TRYWAIT P0, [R6+URZ], R5 ;  /* 0x00000005060075a7 */ /* 0x0022a4000800017f */
[----:B--2---:R-:W-:Y:S05]  /*11360*/  @!P0 NANOSLEEP.SYNCS 0x989680 ;  /* 0x009896800000895d */ /* 0x004fea0003900000 */
[----:B------:R-:W2:Y:S02]  /*11370*/  @!P0 SYNCS.PHASECHK.TRANS64 P0, [R6+URZ], R5 ;  /* 0x00000005060085a7 */ /* 0x000ea4000800007f */
[----:B--2---:R-:W-:Y:S05]  /*11380*/  @!P0 BRA `(.L_x_336) ;  /* 0xfffffffc00f08947 */ /* 0x004fea000383ffff */
[----:B------:R-:W-:Y:S05]  /*11390*/  BRA `(.L_x_367) ;  /* 0xfffffff4007c7947 */ /* 0x000fea000383ffff */
.L_x_368:
[----:B------:R-:W-:-:S00]  /*113a0*/  BRA `(.L_x_368) ;  /* 0xfffffffc00fc7947 */ /* 0x000fc0000383ffff */
[----:B------:R-:W-:-:S00]  /*113b0*/  NOP ;  /* 0x0000000000007918 */ /* 0x000fc00000000000 */
        /* <DEDUP_REMOVED lines=12> */
.L_x_369:


//--------------------- .nv.shared._ZN7cutlass13device_kernelINS_4gemm6kernel13GemmUniversalIN4cute5tupleIJiiiiEEENS1_10collective13CollectiveMmaINS1_37MainloopSm90TmaGmmaWarpSpecializedFP8ILi22ENS5_IJNS4_1CILi1EEESB_SB_EEENS1_32KernelTmaWarpSpecializedPingpongEEENS5_IJNSA_ILi64EEENSA_ILi256EEENSA_ILi32EEEEEENS_12float_e5m2_tENS5_IJlSB_lEEESJ_SK_NS4_8TiledMMAINS4_8MMA_AtomIJNS4_4SM904GMMA31MMA_64x256x32_F32E5M2E5M2_SS_TNILNSO_7ScaleInE1ELSQ_1EEEEEENS4_6LayoutISC_NS5_IJNSA_ILi0EEESU_SU_EEEEENS5_IJNS4_10UnderscoreESX_SX_EEEEENS4_13SM90_TMA_LOADENS4_14ComposedLayoutINS4_7SwizzleILi1ELi4ELi3EEENS4_18smem_ptr_flag_bitsILi8EEENST_INS5_IJNSA_ILi8EEESH_EEENS5_IJSH_SB_EEEEEEEvNS4_8identityES10_S1A_vS1B_EENS_8epilogue10collective6detail29Sm90TmaWarpSpecializedAdapterINS1E_15DefaultEpilogueISJ_SK_SK_NS1D_6thread17LinearCombinationISJ_Li1EffLNS1I_9ScaleType4KindE0ELNS_15FloatRoundStyleE2ESJ_EENS1_15EpilogueDefaultEEEEEvvEEEEvNT_6ParamsE --------------------------
	.section	.nv.shared._ZN7cutlass13device_kernelINS_4gemm6kernel13GemmUniversalIN4cute5tupleIJiiiiEEENS1_10collective13CollectiveMmaINS1_37MainloopSm90TmaGmmaWarpSpecializedFP8ILi22ENS5_IJNS4_1CILi1EEESB_SB_EEENS1_32KernelTmaWarpSpecializedPingpongEEENS5_IJNSA_ILi64EEENSA_ILi256EEENSA_ILi32EEEEEENS_12float_e5m2_tENS5_IJlSB_lEEESJ_SK_NS4_8TiledMMAINS4_8MMA_AtomIJNS4_4SM904GMMA31MMA_64x256x32_F32E5M2E5M2_SS_TNILNSO_7ScaleInE1ELSQ_1EEEEEENS4_6LayoutISC_NS5_IJNSA_ILi0EEESU_SU_EEEEENS5_IJNS4_10UnderscoreESX_SX_EEEEENS4_13SM90_TMA_LOADENS4_14ComposedLayoutINS4_7SwizzleILi1ELi4ELi3EEENS4_18smem_ptr_flag_bitsILi8EEENST_INS5_IJNSA_ILi8EEESH_EEENS5_IJSH_SB_EEEEEEEvNS4_8identityES10_S1A_vS1B_EENS_8epilogue10collective6detail29Sm90TmaWarpSpecializedAdapterINS1E_15DefaultEpilogueISJ_SK_SK_NS1D_6thread17LinearCombinationISJ_Li1EffLNS1I_9ScaleType4KindE0ELNS_15FloatRoundStyleE2ESJ_EENS1_15EpilogueDefaultEEEEEvvEEEEvNT_6ParamsE,"aw",@nobits
	.sectionflags	@""
	.align	16
	.zero		1024


//--------------------- .nv.shared.reserved.0     --------------------------
	.section	.nv.shared.reserved.0,"aw",@nobits
	.weak		__nv_reservedSMEM_offset_0_alias
	.size		__nv_reservedSMEM_offset_0_alias, 0, 0
	.other		__nv_reservedSMEM_offset_0_alias,@"STO_CUDA_RESERVED_SHARED STV_DEFAULT"
__nv_reservedSMEM_offset_0_alias:
	.zero		0


//--------------------- .nv.global                --------------------------
	.section	.nv.global,"aw",@nobits
.nv.global:
	.type		_ZN40_INTERNAL_9cfb014c_4_k_cu_c6899d67_213794cute1_E,@object
	.size		_ZN40_INTERNAL_9cfb014c_4_k_cu_c6899d67_213794cute1_E,(_ZN40_INTERNAL_9cfb014c_4_k_cu_c6899d67_213794cuda3std3__45__cpo6cbeginE - _ZN40_INTERNAL_9cfb014c_4_k_cu_c6899d67_213794cute1_E)
_ZN40_INTERNAL_9cfb014c_4_k_cu_c6899d67_213794cute1_E:
	.zero		1
	.type		_ZN40_INTERNAL_9cfb014c_4_k_cu_c6899d67_213794cuda3std3__45__cpo6cbeginE,@object
	.size		_ZN40_INTERNAL_9cfb014c_4_k_cu_c6899d67_213794cuda3std3__45__cpo6cbeginE,(_ZN40_INTERNAL_9cfb014c_4_k_cu_c6899d67_213794cuda3std3__48in_placeE - _ZN40_INTERNAL_9cfb014c_4_k_cu_c6899d67_213794cuda3std3__45__cpo6cbeginE)
_ZN40_INTERNAL_9cfb014c_4_k_cu_c6899d67_213794cuda3std3__45__cpo6cbeginE:
	.zero		1
	.type		_ZN40_INTERNAL_9cfb014c_4_k_cu_c6899d67_213794cuda3std3__48in_placeE,@object
	.size		_ZN40_INTERNAL_9cfb014c_4_k_cu_c6899d67_213794cuda3std3__48in_placeE,(_ZN40_INTERNAL_9cfb014c_4_k_cu_c6899d67_213794cuda3std6ranges3__45__cpo9iter_moveE - _ZN40_INTERNAL_9cfb014c_4_k_cu_c6899d67_213794cuda3std3__48in_placeE)
_ZN40_INTERNAL_9cfb014c_4_k_cu_c6899d67_213794cuda3std3__48in_placeE:
	.zero		1
	.type		_ZN40_INTERNAL_9cfb014c_4_k_cu_c6899d67_213794cuda3std6ranges3__45__cpo9iter_moveE,@object
	.size		_ZN40_INTERNAL_9cfb014c_4_k_cu_c6899d67_213794cuda3std6ranges3__45__cpo9iter_moveE,(_ZN40_INTERNAL_9cfb014c_4_k_cu_c6899d67_213794cuda3std3__45__cpo5beginE - _ZN40_INTERNAL_9cfb014c_4_k_cu_c6899d67_213794cuda3std6ranges3__45__cpo9iter_moveE)
_ZN40_INTERNAL_9cfb014c_4_k_cu_c6899d67_213794cuda3std6ranges3__45__cpo9iter_moveE:
	.zero		1
	.type		_ZN40_INTERNAL_9cfb014c_4_k_cu_c6899d67_213794cuda3std3__45__cpo5beginE,@object
	.size		_ZN40_INTERNAL_9cfb014c_4_k_cu_c6899d67_213794cuda3std3__45__cpo5beginE,(_ZN40_INTERNAL_9cfb014c_4_k_cu_c6899d67_213794cuda3std3__442_GLOBAL__N__9cfb014c_4_k_cu_c6899d67_213796ignoreE - _ZN40_INTERNAL_9cfb014c_4_k_cu_c6899d67_213794cuda3std3__45__cpo5beginE)
_ZN40_INTERNAL_9cfb014c_4_k_cu_c6899d67_213794cuda3std3__45__cpo5beginE:
	.zero		1
	.type		_ZN40_INTERNAL_9cfb014c_4_k_cu_c6899d67_213794cuda3std3__442_GLOBAL__N__9cfb014c_4_k_cu_c6899d67_213796ignoreE,@object
	.size		_ZN40_INTERNAL_9cfb014c_4_k_cu_c6899d67_213794cuda3std3__442_GLOBAL__N__9cfb014c_4_k_cu_c6899d67_213796ignoreE,(_ZN40_INTERNAL_9cfb014c_4_k_cu_c6899d67_213794cute7productE - _ZN40_INTERNAL_9cfb014c_4_k_cu_c6899d67_213794cuda3std3__442_GLOBAL__N__9cfb014c_4_k_cu_c6899d67_213796ignoreE)
_ZN40_INTERNAL_9cfb014c_4_k_cu_c6899d67_213794cuda3std3__442_GLOBAL__N__9cfb014c_4_k_cu_c6899d67_213796ignoreE:
	.zero		1
	.type		_ZN40_INTERNAL_9cfb014c_4_k_cu_c6899d67_213794cute7productE,@object
	.size		_ZN40_INTERNAL_9cfb014c_4_k_cu_c6899d67_213794cute7productE,(_ZN40_INTERNAL_9cfb014c_4_k_cu_c6899d67_213794cuda3std3__45__cpo3endE - _ZN40_INTERNAL_9cfb014c_4_k_cu_c6899d67_213794cute7productE)
_ZN40_INTERNAL_9cfb014c_4_k_cu_c6899d67_213794cute7productE:
	.zero		1
	.type		_ZN40_INTERNAL_9cfb014c_4_k_cu_c6899d67_213794cuda3std3__45__cpo3endE,@object
	.size		_ZN40_INTERNAL_9cfb014c_4_k_cu_c6899d67_213794cuda3std3__45__cpo3endE,(_ZN40_INTERNAL_9cfb014c_4_k_cu_c6899d67_213794cuda3std3__419piecewise_constructE - _ZN40_INTERNAL_9cfb014c_4_k_cu_c6899d67_213794cuda3std3__45__cpo3endE)
_ZN40_INTERNAL_9cfb014c_4_k_cu_c6899d67_213794cuda3std3__45__cpo3endE:
	.zero		1
	.type		_ZN40_INTERNAL_9cfb014c_4_k_cu_c6899d67_213794cuda3std3__419piecewise_constructE,@object
	.size		_ZN40_INTERNAL_9cfb014c_4_k_cu_c6899d67_213794cuda3std3__419piecewise_constructE,(_ZN40_INTERNAL_9cfb014c_4_k_cu_c6899d67_213794cuda3std3__45__cpo4cendE - _ZN40_INTERNAL_9cfb014c_4_k_cu_c6899d67_213794cuda3std3__419piecewise_constructE)
_ZN40_INTERNAL_9cfb014c_4_k_cu_c6899d67_213794cuda3std3__419piecewise_constructE:
	.zero		1
	.type		_ZN40_INTERNAL_9cfb014c_4_k_cu_c6899d67_213794cuda3std3__45__cpo4cendE,@object
	.size		_ZN40_INTERNAL_9cfb014c_4_k_cu_c6899d67_213794cuda3std3__45__cpo4cendE,(_ZN40_INTERNAL_9cfb014c_4_k_cu_c6899d67_213794cuda3std6ranges3__45__cpo4swapE - _ZN40_INTERNAL_9cfb014c_4_k_cu_c6899d67_213794cuda3std3__45__cpo4cendE)
_ZN40_INTERNAL_9cfb014c_4_k_cu_c6899d67_213794cuda3std3__45__cpo4cendE:
	.zero		1
	.type		_ZN40_INTERNAL_9cfb014c_4_k_cu_c6899d67_213794cuda3std6ranges3__45__cpo4swapE,@object
	.size		_ZN40_INTERNAL_9cfb014c_4_k_cu_c6899d67_213794cuda3std6ranges3__45__cpo4swapE,(.L_7 - _ZN40_INTERNAL_9cfb014c_4_k_cu_c6899d67_213794cuda3std6ranges3__45__cpo4swapE)
_ZN40_INTERNAL_9cfb014c_4_k_cu_c6899d67_213794cuda3std6ranges3__45__cpo4swapE:
	.zero		1
.L_7:


//--------------------- .nv.constant0._ZN7cutlass13device_kernelINS_4gemm6kernel13GemmUniversalIN4cute5tupleIJiiiiEEENS1_10collective13CollectiveMmaINS1_37MainloopSm90TmaGmmaWarpSpecializedFP8ILi22ENS5_IJNS4_1CILi1EEESB_SB_EEENS1_32KernelTmaWarpSpecializedPingpongEEENS5_IJNSA_ILi64EEENSA_ILi256EEENSA_ILi32EEEEEENS_12float_e5m2_tENS5_IJlSB_lEEESJ_SK_NS4_8TiledMMAINS4_8MMA_AtomIJNS4_4SM904GMMA31MMA_64x256x32_F32E5M2E5M2_SS_TNILNSO_7ScaleInE1ELSQ_1EEEEEENS4_6LayoutISC_NS5_IJNSA_ILi0EEESU_SU_EEEEENS5_IJNS4_10UnderscoreESX_SX_EEEEENS4_13SM90_TMA_LOADENS4_14ComposedLayoutINS4_7SwizzleILi1ELi4ELi3EEENS4_18smem_ptr_flag_bitsILi8EEENST_INS5_IJNSA_ILi8EEESH_EEENS5_IJSH_SB_EEEEEEEvNS4_8identityES10_S1A_vS1B_EENS_8epilogue10collective6detail29Sm90TmaWarpSpecializedAdapterINS1E_15DefaultEpilogueISJ_SK_SK_NS1D_6thread17LinearCombinationISJ_Li1EffLNS1I_9ScaleType4KindE0ELNS_15FloatRoundStyleE2ESJ_EENS1_15EpilogueDefaultEEEEEvvEEEEvNT_6ParamsE --------------------------
	.section	.nv.constant0._ZN7cutlass13device_kernelINS_4gemm6kernel13GemmUniversalIN4cute5tupleIJiiiiEEENS1_10collective13CollectiveMmaINS1_37MainloopSm90TmaGmmaWarpSpecializedFP8ILi22ENS5_IJNS4_1CILi1EEESB_SB_EEENS1_32KernelTmaWarpSpecializedPingpongEEENS5_IJNSA_ILi64EEENSA_ILi256EEENSA_ILi32EEEEEENS_12float_e5m2_tENS5_IJlSB_lEEESJ_SK_NS4_8TiledMMAINS4_8MMA_AtomIJNS4_4SM904GMMA31MMA_64x256x32_F32E5M2E5M2_SS_TNILNSO_7ScaleInE1ELSQ_1EEEEEENS4_6LayoutISC_NS5_IJNSA_ILi0EEESU_SU_EEEEENS5_IJNS4_10UnderscoreESX_SX_EEEEENS4_13SM90_TMA_LOADENS4_14ComposedLayoutINS4_7SwizzleILi1ELi4ELi3EEENS4_18smem_ptr_flag_bitsILi8EEENST_INS5_IJNSA_ILi8EEESH_EEENS5_IJSH_SB_EEEEEEEvNS4_8identityES10_S1A_vS1B_EENS_8epilogue10collective6detail29Sm90TmaWarpSpecializedAdapterINS1E_15DefaultEpilogueISJ_SK_SK_NS1D_6thread17LinearCombinationISJ_Li1EffLNS1I_9ScaleType4KindE0ELNS_15FloatRoundStyleE2ESJ_EENS1_15EpilogueDefaultEEEEEvvEEEEvNT_6ParamsE,"a",@progbits
	.sectionflags	@""
	.align	4
.nv.constant0._ZN7cutlass13device_kernelINS_4gemm6kernel13GemmUniversalIN4cute5tupleIJiiiiEEENS1_10collective13CollectiveMmaINS1_37MainloopSm90TmaGmmaWarpSpecializedFP8ILi22ENS5_IJNS4_1CILi1EEESB_SB_EEENS1_32KernelTmaWarpSpecializedPingpongEEENS5_IJNSA_ILi64EEENSA_ILi256EEENSA_ILi32EEEEEENS_12float_e5m2_tENS5_IJlSB_lEEESJ_SK_NS4_8TiledMMAINS4_8MMA_AtomIJNS4_4SM904GMMA31MMA_64x256x32_F32E5M2E5M2_SS_TNILNSO_7ScaleInE1ELSQ_1EEEEEENS4_6LayoutISC_NS5_IJNSA_ILi0EEESU_SU_EEEEENS5_IJNS4_10UnderscoreESX_SX_EEEEENS4_13SM90_TMA_LOADENS4_14ComposedLayoutINS4_7SwizzleILi1ELi4ELi3EEENS4_18smem_ptr_flag_bitsILi8EEENST_INS5_IJNSA_ILi8EEESH_EEENS5_IJSH_SB_EEEEEEEvNS4_8identityES10_S1A_vS1B_EENS_8epilogue10collective6detail29Sm90TmaWarpSpecializedAdapterINS1E_15DefaultEpilogueISJ_SK_SK_NS1D_6thread17LinearCombinationISJ_Li1EffLNS1I_9ScaleType4KindE0ELNS_15FloatRoundStyleE2ESJ_EENS1_15EpilogueDefaultEEEEEvvEEEEvNT_6ParamsE:
	.zero		1664


//--------------------- SYMBOLS --------------------------

	.type		.nv.reservedSmem.offset0,@object
	.size		.nv.reservedSmem.offset0,0x4
